//
// Generated by NVIDIA NVVM Compiler
//
// Compiler Build ID: CL-36424714
// Cuda compilation tools, release 13.0, V13.0.88
// Based on NVVM 20.0.0
//

.version 9.0
.target sm_100
.address_size 64

	// .globl	_Z15KernelCountHitsv
.global .align 4 .b8 precalc_xorwow_matrix[102400];
.global .align 4 .b8 precalc_xorwow_offset_matrix[102400];
.global .align 4 .b8 mrg32k3aM1[2304];
.global .align 4 .b8 mrg32k3aM2[2304];
.global .align 4 .b8 mrg32k3aM1SubSeq[2016];
.global .align 4 .b8 mrg32k3aM2SubSeq[2016];
.global .align 4 .b8 mrg32k3aM1Seq[2304];
.global .align 4 .b8 mrg32k3aM2Seq[2304];
.const .align 8 .b8 __cr_lgamma_table[72];
.global .align 4 .b8 ABC[16] = {119, 190, 63, 191, 166, 155, 132, 190, 255, 255, 167, 64, 250, 237, 147, 63};
.global .align 4 .b8 ABD[16] = {86, 14, 141, 191, 172, 28, 154, 62, 155, 153, 153, 190, 201, 75, 215, 62};
.global .align 4 .b8 BCD[16] = {12, 2, 187, 63, 179, 200, 182, 63, 70, 225, 90, 192, 68, 114, 73, 63};
.global .align 4 .b8 CAD[16] = {20, 174, 199, 62, 244, 40, 188, 191, 10, 215, 195, 191, 26, 90, 36, 63};
.global .attribute(.managed) .align 8 .u64 totalHits;
// _ZZ8SumBlockiE12reduceBuffer has been demoted

.visible .entry _Z15KernelCountHitsv()
{
	.local .align 8 .b8 	__local_depot0[48];
	.reg .b64 	%SP;
	.reg .b64 	%SPL;
	.reg .pred 	%p<87>;
	.reg .b32 	%r<1321>;
	.reg .b32 	%f<51>;
	.reg .b64 	%rd<25>;
	// demoted variable
	.shared .align 4 .b8 _ZZ8SumBlockiE12reduceBuffer[128];
	mov.u64 	%SPL, __local_depot0;
	mov.u32 	%r574, %ctaid.x;
	mov.u32 	%r1, %ntid.x;
	mov.u32 	%r2, %tid.x;
	mad.lo.s32 	%r3, %r574, %r1, %r2;
	setp.gt.u32 	%p1, %r3, 99999;
	@%p1 bra 	$L__BB0_133;
	add.u64 	%rd1, %SPL, 0;
	mov.b32 	%r1041, 1593684748;
	mov.b32 	%r580, 832094735;
	st.local.v2.u32 	[%rd1], {%r580, %r1041};
	mov.b32 	%r1039, -123459836;
	mov.b32 	%r1040, 1111207954;
	st.local.v2.u32 	[%rd1+8], {%r1040, %r1039};
	mov.b32 	%r1037, 1476011280;
	mov.b32 	%r1038, -589760388;
	st.local.v2.u32 	[%rd1+16], {%r1038, %r1037};
	setp.eq.s32 	%p2, %r3, 0;
	@%p2 bra 	$L__BB0_116;
	cvt.u64.u32 	%rd24, %r3;
	mov.b32 	%r1024, 0;
	mov.b32 	%r1041, 1593684748;
	mov.b32 	%r1040, 1111207954;
	mov.b32 	%r1039, -123459836;
	mov.b32 	%r1038, -589760388;
	mov.b32 	%r1037, 1476011280;
	mov.u64 	%rd12, precalc_xorwow_matrix;
$L__BB0_3:
	mov.u64 	%rd3, %rd24;
	and.b64  	%rd4, %rd3, 3;
	setp.eq.s64 	%p3, %rd4, 0;
	@%p3 bra 	$L__BB0_115;
	mul.wide.u32 	%rd11, %r1024, 3200;
	add.s64 	%rd5, %rd12, %rd11;
	mov.b32 	%r1037, 0;
	mov.u32 	%r1038, %r1037;
	mov.u32 	%r1039, %r1037;
	mov.u32 	%r1040, %r1037;
	mov.u32 	%r1041, %r1037;
	mov.u32 	%r1030, %r1037;
$L__BB0_5:
	mul.wide.u32 	%rd13, %r1030, 4;
	add.s64 	%rd14, %rd1, %rd13;
	ld.local.u32 	%r16, [%rd14+4];
	shl.b32 	%r17, %r1030, 5;
	mov.b32 	%r1036, 0;
$L__BB0_6:
	.pragma "nounroll";
	shr.u32 	%r589, %r16, %r1036;
	and.b32  	%r590, %r589, 1;
	setp.eq.b32 	%p4, %r590, 1;
	not.pred 	%p5, %p4;
	add.s32 	%r591, %r17, %r1036;
	mul.lo.s32 	%r592, %r591, 5;
	mul.wide.u32 	%rd15, %r592, 4;
	add.s64 	%rd6, %rd5, %rd15;
	@%p5 bra 	$L__BB0_8;
	ld.global.u32 	%r593, [%rd6];
	xor.b32  	%r1041, %r1041, %r593;
	ld.global.u32 	%r594, [%rd6+4];
	xor.b32  	%r1040, %r1040, %r594;
	ld.global.u32 	%r595, [%rd6+8];
	xor.b32  	%r1039, %r1039, %r595;
	ld.global.u32 	%r596, [%rd6+12];
	xor.b32  	%r1038, %r1038, %r596;
	ld.global.u32 	%r597, [%rd6+16];
	xor.b32  	%r1037, %r1037, %r597;
$L__BB0_8:
	and.b32  	%r599, %r589, 2;
	setp.eq.s32 	%p6, %r599, 0;
	@%p6 bra 	$L__BB0_10;
	ld.global.u32 	%r600, [%rd6+20];
	xor.b32  	%r1041, %r1041, %r600;
	ld.global.u32 	%r601, [%rd6+24];
	xor.b32  	%r1040, %r1040, %r601;
	ld.global.u32 	%r602, [%rd6+28];
	xor.b32  	%r1039, %r1039, %r602;
	ld.global.u32 	%r603, [%rd6+32];
	xor.b32  	%r1038, %r1038, %r603;
	ld.global.u32 	%r604, [%rd6+36];
	xor.b32  	%r1037, %r1037, %r604;
$L__BB0_10:
	and.b32  	%r606, %r589, 4;
	setp.eq.s32 	%p7, %r606, 0;
	@%p7 bra 	$L__BB0_12;
	ld.global.u32 	%r607, [%rd6+40];
	xor.b32  	%r1041, %r1041, %r607;
	ld.global.u32 	%r608, [%rd6+44];
	xor.b32  	%r1040, %r1040, %r608;
	ld.global.u32 	%r609, [%rd6+48];
	xor.b32  	%r1039, %r1039, %r609;
	ld.global.u32 	%r610, [%rd6+52];
	xor.b32  	%r1038, %r1038, %r610;
	ld.global.u32 	%r611, [%rd6+56];
	xor.b32  	%r1037, %r1037, %r611;
$L__BB0_12:
	and.b32  	%r613, %r589, 8;
	setp.eq.s32 	%p8, %r613, 0;
	@%p8 bra 	$L__BB0_14;
	ld.global.u32 	%r614, [%rd6+60];
	xor.b32  	%r1041, %r1041, %r614;
	ld.global.u32 	%r615, [%rd6+64];
	xor.b32  	%r1040, %r1040, %r615;
	ld.global.u32 	%r616, [%rd6+68];
	xor.b32  	%r1039, %r1039, %r616;
	ld.global.u32 	%r617, [%rd6+72];
	xor.b32  	%r1038, %r1038, %r617;
	ld.global.u32 	%r618, [%rd6+76];
	xor.b32  	%r1037, %r1037, %r618;
$L__BB0_14:
	and.b32  	%r620, %r589, 16;
	setp.eq.s32 	%p9, %r620, 0;
	@%p9 bra 	$L__BB0_16;
	ld.global.u32 	%r621, [%rd6+80];
	xor.b32  	%r1041, %r1041, %r621;
	ld.global.u32 	%r622, [%rd6+84];
	xor.b32  	%r1040, %r1040, %r622;
	ld.global.u32 	%r623, [%rd6+88];
	xor.b32  	%r1039, %r1039, %r623;
	ld.global.u32 	%r624, [%rd6+92];
	xor.b32  	%r1038, %r1038, %r624;
	ld.global.u32 	%r625, [%rd6+96];
	xor.b32  	%r1037, %r1037, %r625;
$L__BB0_16:
	and.b32  	%r627, %r589, 32;
	setp.eq.s32 	%p10, %r627, 0;
	@%p10 bra 	$L__BB0_18;
	ld.global.u32 	%r628, [%rd6+100];
	xor.b32  	%r1041, %r1041, %r628;
	ld.global.u32 	%r629, [%rd6+104];
	xor.b32  	%r1040, %r1040, %r629;
	ld.global.u32 	%r630, [%rd6+108];
	xor.b32  	%r1039, %r1039, %r630;
	ld.global.u32 	%r631, [%rd6+112];
	xor.b32  	%r1038, %r1038, %r631;
	ld.global.u32 	%r632, [%rd6+116];
	xor.b32  	%r1037, %r1037, %r632;
$L__BB0_18:
	and.b32  	%r634, %r589, 64;
	setp.eq.s32 	%p11, %r634, 0;
	@%p11 bra 	$L__BB0_20;
	ld.global.u32 	%r635, [%rd6+120];
	xor.b32  	%r1041, %r1041, %r635;
	ld.global.u32 	%r636, [%rd6+124];
	xor.b32  	%r1040, %r1040, %r636;
	ld.global.u32 	%r637, [%rd6+128];
	xor.b32  	%r1039, %r1039, %r637;
	ld.global.u32 	%r638, [%rd6+132];
	xor.b32  	%r1038, %r1038, %r638;
	ld.global.u32 	%r639, [%rd6+136];
	xor.b32  	%r1037, %r1037, %r639;
$L__BB0_20:
	and.b32  	%r641, %r589, 128;
	setp.eq.s32 	%p12, %r641, 0;
	@%p12 bra 	$L__BB0_22;
	ld.global.u32 	%r642, [%rd6+140];
	xor.b32  	%r1041, %r1041, %r642;
	ld.global.u32 	%r643, [%rd6+144];
	xor.b32  	%r1040, %r1040, %r643;
	ld.global.u32 	%r644, [%rd6+148];
	xor.b32  	%r1039, %r1039, %r644;
	ld.global.u32 	%r645, [%rd6+152];
	xor.b32  	%r1038, %r1038, %r645;
	ld.global.u32 	%r646, [%rd6+156];
	xor.b32  	%r1037, %r1037, %r646;
$L__BB0_22:
	and.b32  	%r648, %r589, 256;
	setp.eq.s32 	%p13, %r648, 0;
	@%p13 bra 	$L__BB0_24;
	ld.global.u32 	%r649, [%rd6+160];
	xor.b32  	%r1041, %r1041, %r649;
	ld.global.u32 	%r650, [%rd6+164];
	xor.b32  	%r1040, %r1040, %r650;
	ld.global.u32 	%r651, [%rd6+168];
	xor.b32  	%r1039, %r1039, %r651;
	ld.global.u32 	%r652, [%rd6+172];
	xor.b32  	%r1038, %r1038, %r652;
	ld.global.u32 	%r653, [%rd6+176];
	xor.b32  	%r1037, %r1037, %r653;
$L__BB0_24:
	and.b32  	%r655, %r589, 512;
	setp.eq.s32 	%p14, %r655, 0;
	@%p14 bra 	$L__BB0_26;
	ld.global.u32 	%r656, [%rd6+180];
	xor.b32  	%r1041, %r1041, %r656;
	ld.global.u32 	%r657, [%rd6+184];
	xor.b32  	%r1040, %r1040, %r657;
	ld.global.u32 	%r658, [%rd6+188];
	xor.b32  	%r1039, %r1039, %r658;
	ld.global.u32 	%r659, [%rd6+192];
	xor.b32  	%r1038, %r1038, %r659;
	ld.global.u32 	%r660, [%rd6+196];
	xor.b32  	%r1037, %r1037, %r660;
$L__BB0_26:
	and.b32  	%r662, %r589, 1024;
	setp.eq.s32 	%p15, %r662, 0;
	@%p15 bra 	$L__BB0_28;
	ld.global.u32 	%r663, [%rd6+200];
	xor.b32  	%r1041, %r1041, %r663;
	ld.global.u32 	%r664, [%rd6+204];
	xor.b32  	%r1040, %r1040, %r664;
	ld.global.u32 	%r665, [%rd6+208];
	xor.b32  	%r1039, %r1039, %r665;
	ld.global.u32 	%r666, [%rd6+212];
	xor.b32  	%r1038, %r1038, %r666;
	ld.global.u32 	%r667, [%rd6+216];
	xor.b32  	%r1037, %r1037, %r667;
$L__BB0_28:
	and.b32  	%r669, %r589, 2048;
	setp.eq.s32 	%p16, %r669, 0;
	@%p16 bra 	$L__BB0_30;
	ld.global.u32 	%r670, [%rd6+220];
	xor.b32  	%r1041, %r1041, %r670;
	ld.global.u32 	%r671, [%rd6+224];
	xor.b32  	%r1040, %r1040, %r671;
	ld.global.u32 	%r672, [%rd6+228];
	xor.b32  	%r1039, %r1039, %r672;
	ld.global.u32 	%r673, [%rd6+232];
	xor.b32  	%r1038, %r1038, %r673;
	ld.global.u32 	%r674, [%rd6+236];
	xor.b32  	%r1037, %r1037, %r674;
$L__BB0_30:
	and.b32  	%r676, %r589, 4096;
	setp.eq.s32 	%p17, %r676, 0;
	@%p17 bra 	$L__BB0_32;
	ld.global.u32 	%r677, [%rd6+240];
	xor.b32  	%r1041, %r1041, %r677;
	ld.global.u32 	%r678, [%rd6+244];
	xor.b32  	%r1040, %r1040, %r678;
	ld.global.u32 	%r679, [%rd6+248];
	xor.b32  	%r1039, %r1039, %r679;
	ld.global.u32 	%r680, [%rd6+252];
	xor.b32  	%r1038, %r1038, %r680;
	ld.global.u32 	%r681, [%rd6+256];
	xor.b32  	%r1037, %r1037, %r681;
$L__BB0_32:
	and.b32  	%r683, %r589, 8192;
	setp.eq.s32 	%p18, %r683, 0;
	@%p18 bra 	$L__BB0_34;
	ld.global.u32 	%r684, [%rd6+260];
	xor.b32  	%r1041, %r1041, %r684;
	ld.global.u32 	%r685, [%rd6+264];
	xor.b32  	%r1040, %r1040, %r685;
	ld.global.u32 	%r686, [%rd6+268];
	xor.b32  	%r1039, %r1039, %r686;
	ld.global.u32 	%r687, [%rd6+272];
	xor.b32  	%r1038, %r1038, %r687;
	ld.global.u32 	%r688, [%rd6+276];
	xor.b32  	%r1037, %r1037, %r688;
$L__BB0_34:
	and.b32  	%r690, %r589, 16384;
	setp.eq.s32 	%p19, %r690, 0;
	@%p19 bra 	$L__BB0_36;
	ld.global.u32 	%r691, [%rd6+280];
	xor.b32  	%r1041, %r1041, %r691;
	ld.global.u32 	%r692, [%rd6+284];
	xor.b32  	%r1040, %r1040, %r692;
	ld.global.u32 	%r693, [%rd6+288];
	xor.b32  	%r1039, %r1039, %r693;
	ld.global.u32 	%r694, [%rd6+292];
	xor.b32  	%r1038, %r1038, %r694;
	ld.global.u32 	%r695, [%rd6+296];
	xor.b32  	%r1037, %r1037, %r695;
$L__BB0_36:
	and.b32  	%r697, %r589, 32768;
	setp.eq.s32 	%p20, %r697, 0;
	@%p20 bra 	$L__BB0_38;
	ld.global.u32 	%r698, [%rd6+300];
	xor.b32  	%r1041, %r1041, %r698;
	ld.global.u32 	%r699, [%rd6+304];
	xor.b32  	%r1040, %r1040, %r699;
	ld.global.u32 	%r700, [%rd6+308];
	xor.b32  	%r1039, %r1039, %r700;
	ld.global.u32 	%r701, [%rd6+312];
	xor.b32  	%r1038, %r1038, %r701;
	ld.global.u32 	%r702, [%rd6+316];
	xor.b32  	%r1037, %r1037, %r702;
$L__BB0_38:
	add.s32 	%r1036, %r1036, 16;
	setp.ne.s32 	%p21, %r1036, 32;
	@%p21 bra 	$L__BB0_6;
	mad.lo.s32 	%r703, %r1030, -31, %r17;
	add.s32 	%r1030, %r703, 1;
	setp.ne.s32 	%p22, %r1030, 5;
	@%p22 bra 	$L__BB0_5;
	st.local.u32 	[%rd1+4], %r1041;
	st.local.v2.u32 	[%rd1+8], {%r1040, %r1039};
	st.local.v2.u32 	[%rd1+16], {%r1038, %r1037};
	setp.eq.s64 	%p23, %rd4, 1;
	@%p23 bra 	$L__BB0_115;
	mov.b32 	%r1037, 0;
	mov.u32 	%r1038, %r1037;
	mov.u32 	%r1039, %r1037;
	mov.u32 	%r1040, %r1037;
	mov.u32 	%r1041, %r1037;
	mov.u32 	%r1122, %r1037;
$L__BB0_42:
	mul.wide.u32 	%rd16, %r1122, 4;
	add.s64 	%rd17, %rd1, %rd16;
	ld.local.u32 	%r192, [%rd17+4];
	shl.b32 	%r193, %r1122, 5;
	mov.b32 	%r1128, 0;
$L__BB0_43:
	.pragma "nounroll";
	shr.u32 	%r706, %r192, %r1128;
	and.b32  	%r707, %r706, 1;
	setp.eq.b32 	%p24, %r707, 1;
	not.pred 	%p25, %p24;
	add.s32 	%r708, %r193, %r1128;
	mul.lo.s32 	%r709, %r708, 5;
	mul.wide.u32 	%rd18, %r709, 4;
	add.s64 	%rd7, %rd5, %rd18;
	@%p25 bra 	$L__BB0_45;
	ld.global.u32 	%r710, [%rd7];
	xor.b32  	%r1041, %r1041, %r710;
	ld.global.u32 	%r711, [%rd7+4];
	xor.b32  	%r1040, %r1040, %r711;
	ld.global.u32 	%r712, [%rd7+8];
	xor.b32  	%r1039, %r1039, %r712;
	ld.global.u32 	%r713, [%rd7+12];
	xor.b32  	%r1038, %r1038, %r713;
	ld.global.u32 	%r714, [%rd7+16];
	xor.b32  	%r1037, %r1037, %r714;
$L__BB0_45:
	and.b32  	%r716, %r706, 2;
	setp.eq.s32 	%p26, %r716, 0;
	@%p26 bra 	$L__BB0_47;
	ld.global.u32 	%r717, [%rd7+20];
	xor.b32  	%r1041, %r1041, %r717;
	ld.global.u32 	%r718, [%rd7+24];
	xor.b32  	%r1040, %r1040, %r718;
	ld.global.u32 	%r719, [%rd7+28];
	xor.b32  	%r1039, %r1039, %r719;
	ld.global.u32 	%r720, [%rd7+32];
	xor.b32  	%r1038, %r1038, %r720;
	ld.global.u32 	%r721, [%rd7+36];
	xor.b32  	%r1037, %r1037, %r721;
$L__BB0_47:
	and.b32  	%r723, %r706, 4;
	setp.eq.s32 	%p27, %r723, 0;
	@%p27 bra 	$L__BB0_49;
	ld.global.u32 	%r724, [%rd7+40];
	xor.b32  	%r1041, %r1041, %r724;
	ld.global.u32 	%r725, [%rd7+44];
	xor.b32  	%r1040, %r1040, %r725;
	ld.global.u32 	%r726, [%rd7+48];
	xor.b32  	%r1039, %r1039, %r726;
	ld.global.u32 	%r727, [%rd7+52];
	xor.b32  	%r1038, %r1038, %r727;
	ld.global.u32 	%r728, [%rd7+56];
	xor.b32  	%r1037, %r1037, %r728;
$L__BB0_49:
	and.b32  	%r730, %r706, 8;
	setp.eq.s32 	%p28, %r730, 0;
	@%p28 bra 	$L__BB0_51;
	ld.global.u32 	%r731, [%rd7+60];
	xor.b32  	%r1041, %r1041, %r731;
	ld.global.u32 	%r732, [%rd7+64];
	xor.b32  	%r1040, %r1040, %r732;
	ld.global.u32 	%r733, [%rd7+68];
	xor.b32  	%r1039, %r1039, %r733;
	ld.global.u32 	%r734, [%rd7+72];
	xor.b32  	%r1038, %r1038, %r734;
	ld.global.u32 	%r735, [%rd7+76];
	xor.b32  	%r1037, %r1037, %r735;
$L__BB0_51:
	and.b32  	%r737, %r706, 16;
	setp.eq.s32 	%p29, %r737, 0;
	@%p29 bra 	$L__BB0_53;
	ld.global.u32 	%r738, [%rd7+80];
	xor.b32  	%r1041, %r1041, %r738;
	ld.global.u32 	%r739, [%rd7+84];
	xor.b32  	%r1040, %r1040, %r739;
	ld.global.u32 	%r740, [%rd7+88];
	xor.b32  	%r1039, %r1039, %r740;
	ld.global.u32 	%r741, [%rd7+92];
	xor.b32  	%r1038, %r1038, %r741;
	ld.global.u32 	%r742, [%rd7+96];
	xor.b32  	%r1037, %r1037, %r742;
$L__BB0_53:
	and.b32  	%r744, %r706, 32;
	setp.eq.s32 	%p30, %r744, 0;
	@%p30 bra 	$L__BB0_55;
	ld.global.u32 	%r745, [%rd7+100];
	xor.b32  	%r1041, %r1041, %r745;
	ld.global.u32 	%r746, [%rd7+104];
	xor.b32  	%r1040, %r1040, %r746;
	ld.global.u32 	%r747, [%rd7+108];
	xor.b32  	%r1039, %r1039, %r747;
	ld.global.u32 	%r748, [%rd7+112];
	xor.b32  	%r1038, %r1038, %r748;
	ld.global.u32 	%r749, [%rd7+116];
	xor.b32  	%r1037, %r1037, %r749;
$L__BB0_55:
	and.b32  	%r751, %r706, 64;
	setp.eq.s32 	%p31, %r751, 0;
	@%p31 bra 	$L__BB0_57;
	ld.global.u32 	%r752, [%rd7+120];
	xor.b32  	%r1041, %r1041, %r752;
	ld.global.u32 	%r753, [%rd7+124];
	xor.b32  	%r1040, %r1040, %r753;
	ld.global.u32 	%r754, [%rd7+128];
	xor.b32  	%r1039, %r1039, %r754;
	ld.global.u32 	%r755, [%rd7+132];
	xor.b32  	%r1038, %r1038, %r755;
	ld.global.u32 	%r756, [%rd7+136];
	xor.b32  	%r1037, %r1037, %r756;
$L__BB0_57:
	and.b32  	%r758, %r706, 128;
	setp.eq.s32 	%p32, %r758, 0;
	@%p32 bra 	$L__BB0_59;
	ld.global.u32 	%r759, [%rd7+140];
	xor.b32  	%r1041, %r1041, %r759;
	ld.global.u32 	%r760, [%rd7+144];
	xor.b32  	%r1040, %r1040, %r760;
	ld.global.u32 	%r761, [%rd7+148];
	xor.b32  	%r1039, %r1039, %r761;
	ld.global.u32 	%r762, [%rd7+152];
	xor.b32  	%r1038, %r1038, %r762;
	ld.global.u32 	%r763, [%rd7+156];
	xor.b32  	%r1037, %r1037, %r763;
$L__BB0_59:
	and.b32  	%r765, %r706, 256;
	setp.eq.s32 	%p33, %r765, 0;
	@%p33 bra 	$L__BB0_61;
	ld.global.u32 	%r766, [%rd7+160];
	xor.b32  	%r1041, %r1041, %r766;
	ld.global.u32 	%r767, [%rd7+164];
	xor.b32  	%r1040, %r1040, %r767;
	ld.global.u32 	%r768, [%rd7+168];
	xor.b32  	%r1039, %r1039, %r768;
	ld.global.u32 	%r769, [%rd7+172];
	xor.b32  	%r1038, %r1038, %r769;
	ld.global.u32 	%r770, [%rd7+176];
	xor.b32  	%r1037, %r1037, %r770;
$L__BB0_61:
	and.b32  	%r772, %r706, 512;
	setp.eq.s32 	%p34, %r772, 0;
	@%p34 bra 	$L__BB0_63;
	ld.global.u32 	%r773, [%rd7+180];
	xor.b32  	%r1041, %r1041, %r773;
	ld.global.u32 	%r774, [%rd7+184];
	xor.b32  	%r1040, %r1040, %r774;
	ld.global.u32 	%r775, [%rd7+188];
	xor.b32  	%r1039, %r1039, %r775;
	ld.global.u32 	%r776, [%rd7+192];
	xor.b32  	%r1038, %r1038, %r776;
	ld.global.u32 	%r777, [%rd7+196];
	xor.b32  	%r1037, %r1037, %r777;
$L__BB0_63:
	and.b32  	%r779, %r706, 1024;
	setp.eq.s32 	%p35, %r779, 0;
	@%p35 bra 	$L__BB0_65;
	ld.global.u32 	%r780, [%rd7+200];
	xor.b32  	%r1041, %r1041, %r780;
	ld.global.u32 	%r781, [%rd7+204];
	xor.b32  	%r1040, %r1040, %r781;
	ld.global.u32 	%r782, [%rd7+208];
	xor.b32  	%r1039, %r1039, %r782;
	ld.global.u32 	%r783, [%rd7+212];
	xor.b32  	%r1038, %r1038, %r783;
	ld.global.u32 	%r784, [%rd7+216];
	xor.b32  	%r1037, %r1037, %r784;
$L__BB0_65:
	and.b32  	%r786, %r706, 2048;
	setp.eq.s32 	%p36, %r786, 0;
	@%p36 bra 	$L__BB0_67;
	ld.global.u32 	%r787, [%rd7+220];
	xor.b32  	%r1041, %r1041, %r787;
	ld.global.u32 	%r788, [%rd7+224];
	xor.b32  	%r1040, %r1040, %r788;
	ld.global.u32 	%r789, [%rd7+228];
	xor.b32  	%r1039, %r1039, %r789;
	ld.global.u32 	%r790, [%rd7+232];
	xor.b32  	%r1038, %r1038, %r790;
	ld.global.u32 	%r791, [%rd7+236];
	xor.b32  	%r1037, %r1037, %r791;
$L__BB0_67:
	and.b32  	%r793, %r706, 4096;
	setp.eq.s32 	%p37, %r793, 0;
	@%p37 bra 	$L__BB0_69;
	ld.global.u32 	%r794, [%rd7+240];
	xor.b32  	%r1041, %r1041, %r794;
	ld.global.u32 	%r795, [%rd7+244];
	xor.b32  	%r1040, %r1040, %r795;
	ld.global.u32 	%r796, [%rd7+248];
	xor.b32  	%r1039, %r1039, %r796;
	ld.global.u32 	%r797, [%rd7+252];
	xor.b32  	%r1038, %r1038, %r797;
	ld.global.u32 	%r798, [%rd7+256];
	xor.b32  	%r1037, %r1037, %r798;
$L__BB0_69:
	and.b32  	%r800, %r706, 8192;
	setp.eq.s32 	%p38, %r800, 0;
	@%p38 bra 	$L__BB0_71;
	ld.global.u32 	%r801, [%rd7+260];
	xor.b32  	%r1041, %r1041, %r801;
	ld.global.u32 	%r802, [%rd7+264];
	xor.b32  	%r1040, %r1040, %r802;
	ld.global.u32 	%r803, [%rd7+268];
	xor.b32  	%r1039, %r1039, %r803;
	ld.global.u32 	%r804, [%rd7+272];
	xor.b32  	%r1038, %r1038, %r804;
	ld.global.u32 	%r805, [%rd7+276];
	xor.b32  	%r1037, %r1037, %r805;
$L__BB0_71:
	and.b32  	%r807, %r706, 16384;
	setp.eq.s32 	%p39, %r807, 0;
	@%p39 bra 	$L__BB0_73;
	ld.global.u32 	%r808, [%rd7+280];
	xor.b32  	%r1041, %r1041, %r808;
	ld.global.u32 	%r809, [%rd7+284];
	xor.b32  	%r1040, %r1040, %r809;
	ld.global.u32 	%r810, [%rd7+288];
	xor.b32  	%r1039, %r1039, %r810;
	ld.global.u32 	%r811, [%rd7+292];
	xor.b32  	%r1038, %r1038, %r811;
	ld.global.u32 	%r812, [%rd7+296];
	xor.b32  	%r1037, %r1037, %r812;
$L__BB0_73:
	and.b32  	%r814, %r706, 32768;
	setp.eq.s32 	%p40, %r814, 0;
	@%p40 bra 	$L__BB0_75;
	ld.global.u32 	%r815, [%rd7+300];
	xor.b32  	%r1041, %r1041, %r815;
	ld.global.u32 	%r816, [%rd7+304];
	xor.b32  	%r1040, %r1040, %r816;
	ld.global.u32 	%r817, [%rd7+308];
	xor.b32  	%r1039, %r1039, %r817;
	ld.global.u32 	%r818, [%rd7+312];
	xor.b32  	%r1038, %r1038, %r818;
	ld.global.u32 	%r819, [%rd7+316];
	xor.b32  	%r1037, %r1037, %r819;
$L__BB0_75:
	add.s32 	%r1128, %r1128, 16;
	setp.ne.s32 	%p41, %r1128, 32;
	@%p41 bra 	$L__BB0_43;
	mad.lo.s32 	%r820, %r1122, -31, %r193;
	add.s32 	%r1122, %r820, 1;
	setp.ne.s32 	%p42, %r1122, 5;
	@%p42 bra 	$L__BB0_42;
	st.local.u32 	[%rd1+4], %r1041;
	st.local.v2.u32 	[%rd1+8], {%r1040, %r1039};
	st.local.v2.u32 	[%rd1+16], {%r1038, %r1037};
	setp.ne.s64 	%p43, %rd4, 3;
	@%p43 bra 	$L__BB0_115;
	mov.b32 	%r1037, 0;
	mov.u32 	%r1038, %r1037;
	mov.u32 	%r1039, %r1037;
	mov.u32 	%r1040, %r1037;
	mov.u32 	%r1041, %r1037;
	mov.u32 	%r1214, %r1037;
$L__BB0_79:
	mul.wide.u32 	%rd19, %r1214, 4;
	add.s64 	%rd20, %rd1, %rd19;
	ld.local.u32 	%r368, [%rd20+4];
	shl.b32 	%r369, %r1214, 5;
	mov.b32 	%r1220, 0;
$L__BB0_80:
	.pragma "nounroll";
	shr.u32 	%r823, %r368, %r1220;
	and.b32  	%r824, %r823, 1;
	setp.eq.b32 	%p44, %r824, 1;
	not.pred 	%p45, %p44;
	add.s32 	%r825, %r369, %r1220;
	mul.lo.s32 	%r826, %r825, 5;
	mul.wide.u32 	%rd21, %r826, 4;
	add.s64 	%rd8, %rd5, %rd21;
	@%p45 bra 	$L__BB0_82;
	ld.global.u32 	%r827, [%rd8];
	xor.b32  	%r1041, %r1041, %r827;
	ld.global.u32 	%r828, [%rd8+4];
	xor.b32  	%r1040, %r1040, %r828;
	ld.global.u32 	%r829, [%rd8+8];
	xor.b32  	%r1039, %r1039, %r829;
	ld.global.u32 	%r830, [%rd8+12];
	xor.b32  	%r1038, %r1038, %r830;
	ld.global.u32 	%r831, [%rd8+16];
	xor.b32  	%r1037, %r1037, %r831;
$L__BB0_82:
	and.b32  	%r833, %r823, 2;
	setp.eq.s32 	%p46, %r833, 0;
	@%p46 bra 	$L__BB0_84;
	ld.global.u32 	%r834, [%rd8+20];
	xor.b32  	%r1041, %r1041, %r834;
	ld.global.u32 	%r835, [%rd8+24];
	xor.b32  	%r1040, %r1040, %r835;
	ld.global.u32 	%r836, [%rd8+28];
	xor.b32  	%r1039, %r1039, %r836;
	ld.global.u32 	%r837, [%rd8+32];
	xor.b32  	%r1038, %r1038, %r837;
	ld.global.u32 	%r838, [%rd8+36];
	xor.b32  	%r1037, %r1037, %r838;
$L__BB0_84:
	and.b32  	%r840, %r823, 4;
	setp.eq.s32 	%p47, %r840, 0;
	@%p47 bra 	$L__BB0_86;
	ld.global.u32 	%r841, [%rd8+40];
	xor.b32  	%r1041, %r1041, %r841;
	ld.global.u32 	%r842, [%rd8+44];
	xor.b32  	%r1040, %r1040, %r842;
	ld.global.u32 	%r843, [%rd8+48];
	xor.b32  	%r1039, %r1039, %r843;
	ld.global.u32 	%r844, [%rd8+52];
	xor.b32  	%r1038, %r1038, %r844;
	ld.global.u32 	%r845, [%rd8+56];
	xor.b32  	%r1037, %r1037, %r845;
$L__BB0_86:
	and.b32  	%r847, %r823, 8;
	setp.eq.s32 	%p48, %r847, 0;
	@%p48 bra 	$L__BB0_88;
	ld.global.u32 	%r848, [%rd8+60];
	xor.b32  	%r1041, %r1041, %r848;
	ld.global.u32 	%r849, [%rd8+64];
	xor.b32  	%r1040, %r1040, %r849;
	ld.global.u32 	%r850, [%rd8+68];
	xor.b32  	%r1039, %r1039, %r850;
	ld.global.u32 	%r851, [%rd8+72];
	xor.b32  	%r1038, %r1038, %r851;
	ld.global.u32 	%r852, [%rd8+76];
	xor.b32  	%r1037, %r1037, %r852;
$L__BB0_88:
	and.b32  	%r854, %r823, 16;
	setp.eq.s32 	%p49, %r854, 0;
	@%p49 bra 	$L__BB0_90;
	ld.global.u32 	%r855, [%rd8+80];
	xor.b32  	%r1041, %r1041, %r855;
	ld.global.u32 	%r856, [%rd8+84];
	xor.b32  	%r1040, %r1040, %r856;
	ld.global.u32 	%r857, [%rd8+88];
	xor.b32  	%r1039, %r1039, %r857;
	ld.global.u32 	%r858, [%rd8+92];
	xor.b32  	%r1038, %r1038, %r858;
	ld.global.u32 	%r859, [%rd8+96];
	xor.b32  	%r1037, %r1037, %r859;
$L__BB0_90:
	and.b32  	%r861, %r823, 32;
	setp.eq.s32 	%p50, %r861, 0;
	@%p50 bra 	$L__BB0_92;
	ld.global.u32 	%r862, [%rd8+100];
	xor.b32  	%r1041, %r1041, %r862;
	ld.global.u32 	%r863, [%rd8+104];
	xor.b32  	%r1040, %r1040, %r863;
	ld.global.u32 	%r864, [%rd8+108];
	xor.b32  	%r1039, %r1039, %r864;
	ld.global.u32 	%r865, [%rd8+112];
	xor.b32  	%r1038, %r1038, %r865;
	ld.global.u32 	%r866, [%rd8+116];
	xor.b32  	%r1037, %r1037, %r866;
$L__BB0_92:
	and.b32  	%r868, %r823, 64;
	setp.eq.s32 	%p51, %r868, 0;
	@%p51 bra 	$L__BB0_94;
	ld.global.u32 	%r869, [%rd8+120];
	xor.b32  	%r1041, %r1041, %r869;
	ld.global.u32 	%r870, [%rd8+124];
	xor.b32  	%r1040, %r1040, %r870;
	ld.global.u32 	%r871, [%rd8+128];
	xor.b32  	%r1039, %r1039, %r871;
	ld.global.u32 	%r872, [%rd8+132];
	xor.b32  	%r1038, %r1038, %r872;
	ld.global.u32 	%r873, [%rd8+136];
	xor.b32  	%r1037, %r1037, %r873;
$L__BB0_94:
	and.b32  	%r875, %r823, 128;
	setp.eq.s32 	%p52, %r875, 0;
	@%p52 bra 	$L__BB0_96;
	ld.global.u32 	%r876, [%rd8+140];
	xor.b32  	%r1041, %r1041, %r876;
	ld.global.u32 	%r877, [%rd8+144];
	xor.b32  	%r1040, %r1040, %r877;
	ld.global.u32 	%r878, [%rd8+148];
	xor.b32  	%r1039, %r1039, %r878;
	ld.global.u32 	%r879, [%rd8+152];
	xor.b32  	%r1038, %r1038, %r879;
	ld.global.u32 	%r880, [%rd8+156];
	xor.b32  	%r1037, %r1037, %r880;
$L__BB0_96:
	and.b32  	%r882, %r823, 256;
	setp.eq.s32 	%p53, %r882, 0;
	@%p53 bra 	$L__BB0_98;
	ld.global.u32 	%r883, [%rd8+160];
	xor.b32  	%r1041, %r1041, %r883;
	ld.global.u32 	%r884, [%rd8+164];
	xor.b32  	%r1040, %r1040, %r884;
	ld.global.u32 	%r885, [%rd8+168];
	xor.b32  	%r1039, %r1039, %r885;
	ld.global.u32 	%r886, [%rd8+172];
	xor.b32  	%r1038, %r1038, %r886;
	ld.global.u32 	%r887, [%rd8+176];
	xor.b32  	%r1037, %r1037, %r887;
$L__BB0_98:
	and.b32  	%r889, %r823, 512;
	setp.eq.s32 	%p54, %r889, 0;
	@%p54 bra 	$L__BB0_100;
	ld.global.u32 	%r890, [%rd8+180];
	xor.b32  	%r1041, %r1041, %r890;
	ld.global.u32 	%r891, [%rd8+184];
	xor.b32  	%r1040, %r1040, %r891;
	ld.global.u32 	%r892, [%rd8+188];
	xor.b32  	%r1039, %r1039, %r892;
	ld.global.u32 	%r893, [%rd8+192];
	xor.b32  	%r1038, %r1038, %r893;
	ld.global.u32 	%r894, [%rd8+196];
	xor.b32  	%r1037, %r1037, %r894;
$L__BB0_100:
	and.b32  	%r896, %r823, 1024;
	setp.eq.s32 	%p55, %r896, 0;
	@%p55 bra 	$L__BB0_102;
	ld.global.u32 	%r897, [%rd8+200];
	xor.b32  	%r1041, %r1041, %r897;
	ld.global.u32 	%r898, [%rd8+204];
	xor.b32  	%r1040, %r1040, %r898;
	ld.global.u32 	%r899, [%rd8+208];
	xor.b32  	%r1039, %r1039, %r899;
	ld.global.u32 	%r900, [%rd8+212];
	xor.b32  	%r1038, %r1038, %r900;
	ld.global.u32 	%r901, [%rd8+216];
	xor.b32  	%r1037, %r1037, %r901;
$L__BB0_102:
	and.b32  	%r903, %r823, 2048;
	setp.eq.s32 	%p56, %r903, 0;
	@%p56 bra 	$L__BB0_104;
	ld.global.u32 	%r904, [%rd8+220];
	xor.b32  	%r1041, %r1041, %r904;
	ld.global.u32 	%r905, [%rd8+224];
	xor.b32  	%r1040, %r1040, %r905;
	ld.global.u32 	%r906, [%rd8+228];
	xor.b32  	%r1039, %r1039, %r906;
	ld.global.u32 	%r907, [%rd8+232];
	xor.b32  	%r1038, %r1038, %r907;
	ld.global.u32 	%r908, [%rd8+236];
	xor.b32  	%r1037, %r1037, %r908;
$L__BB0_104:
	and.b32  	%r910, %r823, 4096;
	setp.eq.s32 	%p57, %r910, 0;
	@%p57 bra 	$L__BB0_106;
	ld.global.u32 	%r911, [%rd8+240];
	xor.b32  	%r1041, %r1041, %r911;
	ld.global.u32 	%r912, [%rd8+244];
	xor.b32  	%r1040, %r1040, %r912;
	ld.global.u32 	%r913, [%rd8+248];
	xor.b32  	%r1039, %r1039, %r913;
	ld.global.u32 	%r914, [%rd8+252];
	xor.b32  	%r1038, %r1038, %r914;
	ld.global.u32 	%r915, [%rd8+256];
	xor.b32  	%r1037, %r1037, %r915;
$L__BB0_106:
	and.b32  	%r917, %r823, 8192;
	setp.eq.s32 	%p58, %r917, 0;
	@%p58 bra 	$L__BB0_108;
	ld.global.u32 	%r918, [%rd8+260];
	xor.b32  	%r1041, %r1041, %r918;
	ld.global.u32 	%r919, [%rd8+264];
	xor.b32  	%r1040, %r1040, %r919;
	ld.global.u32 	%r920, [%rd8+268];
	xor.b32  	%r1039, %r1039, %r920;
	ld.global.u32 	%r921, [%rd8+272];
	xor.b32  	%r1038, %r1038, %r921;
	ld.global.u32 	%r922, [%rd8+276];
	xor.b32  	%r1037, %r1037, %r922;
$L__BB0_108:
	and.b32  	%r924, %r823, 16384;
	setp.eq.s32 	%p59, %r924, 0;
	@%p59 bra 	$L__BB0_110;
	ld.global.u32 	%r925, [%rd8+280];
	xor.b32  	%r1041, %r1041, %r925;
	ld.global.u32 	%r926, [%rd8+284];
	xor.b32  	%r1040, %r1040, %r926;
	ld.global.u32 	%r927, [%rd8+288];
	xor.b32  	%r1039, %r1039, %r927;
	ld.global.u32 	%r928, [%rd8+292];
	xor.b32  	%r1038, %r1038, %r928;
	ld.global.u32 	%r929, [%rd8+296];
	xor.b32  	%r1037, %r1037, %r929;
$L__BB0_110:
	and.b32  	%r931, %r823, 32768;
	setp.eq.s32 	%p60, %r931, 0;
	@%p60 bra 	$L__BB0_112;
	ld.global.u32 	%r932, [%rd8+300];
	xor.b32  	%r1041, %r1041, %r932;
	ld.global.u32 	%r933, [%rd8+304];
	xor.b32  	%r1040, %r1040, %r933;
	ld.global.u32 	%r934, [%rd8+308];
	xor.b32  	%r1039, %r1039, %r934;
	ld.global.u32 	%r935, [%rd8+312];
	xor.b32  	%r1038, %r1038, %r935;
	ld.global.u32 	%r936, [%rd8+316];
	xor.b32  	%r1037, %r1037, %r936;
$L__BB0_112:
	add.s32 	%r1220, %r1220, 16;
	setp.ne.s32 	%p61, %r1220, 32;
	@%p61 bra 	$L__BB0_80;
	mad.lo.s32 	%r937, %r1214, -31, %r369;
	add.s32 	%r1214, %r937, 1;
	setp.ne.s32 	%p62, %r1214, 5;
	@%p62 bra 	$L__BB0_79;
	st.local.u32 	[%rd1+4], %r1041;
	st.local.v2.u32 	[%rd1+8], {%r1040, %r1039};
	st.local.v2.u32 	[%rd1+16], {%r1038, %r1037};
$L__BB0_115:
	shr.u64 	%rd24, %rd3, 2;
	add.s32 	%r1024, %r1024, 1;
	setp.gt.u64 	%p63, %rd3, 3;
	@%p63 bra 	$L__BB0_3;
$L__BB0_116:
	mov.b32 	%r1317, 0;
	mov.b32 	%r1311, 832457172;
$L__BB0_117:
	shr.u32 	%r941, %r1041, 2;
	xor.b32  	%r942, %r941, %r1041;
	shl.b32 	%r943, %r1037, 4;
	shl.b32 	%r944, %r942, 1;
	xor.b32  	%r945, %r944, %r943;
	xor.b32  	%r946, %r945, %r942;
	xor.b32  	%r556, %r946, %r1037;
	add.s32 	%r947, %r1311, %r556;
	cvt.rn.f32.u32 	%f7, %r947;
	fma.rn.f32 	%f8, %f7, 0f2F800000, 0f2F000000;
	fma.rn.f32 	%f1, %f8, 0f402CCCCC, 0fC0066666;
	shr.u32 	%r948, %r1040, 2;
	xor.b32  	%r949, %r948, %r1040;
	shl.b32 	%r950, %r556, 4;
	shl.b32 	%r951, %r949, 1;
	xor.b32  	%r952, %r951, %r950;
	xor.b32  	%r953, %r952, %r949;
	xor.b32  	%r1041, %r953, %r556;
	add.s32 	%r954, %r1311, %r1041;
	add.s32 	%r955, %r954, 362437;
	cvt.rn.f32.u32 	%f9, %r955;
	fma.rn.f32 	%f10, %f9, 0f2F800000, 0f2F000000;
	fma.rn.f32 	%f2, %f10, 0f40000000, 0fBFA66666;
	shr.u32 	%r956, %r1039, 2;
	xor.b32  	%r957, %r956, %r1039;
	shl.b32 	%r958, %r1041, 4;
	shl.b32 	%r959, %r957, 1;
	xor.b32  	%r960, %r959, %r958;
	xor.b32  	%r961, %r960, %r957;
	xor.b32  	%r1040, %r961, %r1041;
	add.s32 	%r962, %r1311, %r1040;
	add.s32 	%r963, %r962, 724874;
	cvt.rn.f32.u32 	%f11, %r963;
	fma.rn.f32 	%f12, %f11, 0f2F800000, 0f2F000000;
	fma.rn.f32 	%f3, %f12, 0f3F666666, 0fBF000000;
	mul.f32 	%f13, %f2, 0fBE849BA6;
	fma.rn.f32 	%f14, %f1, 0fBF3FBE77, %f13;
	fma.rn.f32 	%f15, %f3, 0f40A7FFFF, %f14;
	add.f32 	%f16, %f15, 0f3F93EDFA;
	setp.ltu.f32 	%p64, %f16, 0f00000000;
	mov.b32 	%r1318, 0;
	@%p64 bra 	$L__BB0_121;
	mul.f32 	%f17, %f1, 0fBF8D0E56;
	fma.rn.f32 	%f18, %f2, 0f3E9A1CAC, %f17;
	fma.rn.f32 	%f19, %f3, 0fBE99999B, %f18;
	add.f32 	%f20, %f19, 0f3ED74BC9;
	setp.ltu.f32 	%p65, %f20, 0f00000000;
	@%p65 bra 	$L__BB0_121;
	mul.f32 	%f21, %f2, 0f3FB6C8B3;
	fma.rn.f32 	%f22, %f1, 0f3FBB020C, %f21;
	fma.rn.f32 	%f23, %f3, 0fC05AE146, %f22;
	add.f32 	%f24, %f23, 0f3F497244;
	setp.ltu.f32 	%p66, %f24, 0f00000000;
	@%p66 bra 	$L__BB0_121;
	mul.f32 	%f25, %f2, 0fBFBC28F4;
	fma.rn.f32 	%f26, %f1, 0f3EC7AE14, %f25;
	fma.rn.f32 	%f27, %f3, 0fBFC3D70A, %f26;
	add.f32 	%f28, %f27, 0f3F245A1A;
	setp.ge.f32 	%p67, %f28, 0f00000000;
	selp.u32 	%r1318, 1, 0, %p67;
$L__BB0_121:
	add.s32 	%r561, %r1318, %r1317;
	shr.u32 	%r967, %r1038, 2;
	xor.b32  	%r968, %r967, %r1038;
	shl.b32 	%r969, %r1040, 4;
	shl.b32 	%r970, %r968, 1;
	xor.b32  	%r971, %r970, %r969;
	xor.b32  	%r972, %r971, %r968;
	xor.b32  	%r1039, %r972, %r1040;
	add.s32 	%r973, %r1311, %r1039;
	add.s32 	%r974, %r973, 1087311;
	cvt.rn.f32.u32 	%f29, %r974;
	fma.rn.f32 	%f30, %f29, 0f2F800000, 0f2F000000;
	fma.rn.f32 	%f4, %f30, 0f402CCCCC, 0fC0066666;
	shr.u32 	%r975, %r1037, 2;
	xor.b32  	%r976, %r975, %r1037;
	shl.b32 	%r977, %r1039, 4;
	shl.b32 	%r978, %r976, 1;
	xor.b32  	%r979, %r978, %r977;
	xor.b32  	%r980, %r979, %r976;
	xor.b32  	%r1038, %r980, %r1039;
	add.s32 	%r981, %r1311, %r1038;
	add.s32 	%r982, %r981, 1449748;
	cvt.rn.f32.u32 	%f31, %r982;
	fma.rn.f32 	%f32, %f31, 0f2F800000, 0f2F000000;
	fma.rn.f32 	%f5, %f32, 0f40000000, 0fBFA66666;
	shr.u32 	%r983, %r556, 2;
	xor.b32  	%r984, %r983, %r556;
	shl.b32 	%r985, %r1038, 4;
	shl.b32 	%r986, %r984, 1;
	xor.b32  	%r987, %r986, %r985;
	xor.b32  	%r988, %r987, %r984;
	xor.b32  	%r1037, %r988, %r1038;
	add.s32 	%r989, %r1311, %r1037;
	add.s32 	%r990, %r989, 1812185;
	cvt.rn.f32.u32 	%f33, %r990;
	fma.rn.f32 	%f34, %f33, 0f2F800000, 0f2F000000;
	fma.rn.f32 	%f6, %f34, 0f3F666666, 0fBF000000;
	mul.f32 	%f35, %f5, 0fBE849BA6;
	fma.rn.f32 	%f36, %f4, 0fBF3FBE77, %f35;
	fma.rn.f32 	%f37, %f6, 0f40A7FFFF, %f36;
	add.f32 	%f38, %f37, 0f3F93EDFA;
	setp.ltu.f32 	%p68, %f38, 0f00000000;
	mov.b32 	%r1319, 0;
	@%p68 bra 	$L__BB0_125;
	mul.f32 	%f39, %f4, 0fBF8D0E56;
	fma.rn.f32 	%f40, %f5, 0f3E9A1CAC, %f39;
	fma.rn.f32 	%f41, %f6, 0fBE99999B, %f40;
	add.f32 	%f42, %f41, 0f3ED74BC9;
	setp.ltu.f32 	%p69, %f42, 0f00000000;
	@%p69 bra 	$L__BB0_125;
	mul.f32 	%f43, %f5, 0f3FB6C8B3;
	fma.rn.f32 	%f44, %f4, 0f3FBB020C, %f43;
	fma.rn.f32 	%f45, %f6, 0fC05AE146, %f44;
	add.f32 	%f46, %f45, 0f3F497244;
	setp.ltu.f32 	%p70, %f46, 0f00000000;
	@%p70 bra 	$L__BB0_125;
	mul.f32 	%f47, %f5, 0fBFBC28F4;
	fma.rn.f32 	%f48, %f4, 0f3EC7AE14, %f47;
	fma.rn.f32 	%f49, %f6, 0fBFC3D70A, %f48;
	add.f32 	%f50, %f49, 0f3F245A1A;
	setp.ge.f32 	%p71, %f50, 0f00000000;
	selp.u32 	%r1319, 1, 0, %p71;
$L__BB0_125:
	add.s32 	%r1317, %r1319, %r561;
	add.s32 	%r1311, %r1311, 2174622;
	setp.ne.s32 	%p72, %r1311, 1919768172;
	@%p72 bra 	$L__BB0_117;
	and.b32  	%r569, %r2, 31;
	shfl.sync.down.b32	%r993|%p73, %r1317, 16, 31, -1;
	add.s32 	%r994, %r993, %r1317;
	shfl.sync.down.b32	%r995|%p74, %r994, 8, 31, -1;
	add.s32 	%r996, %r995, %r994;
	shfl.sync.down.b32	%r997|%p75, %r996, 4, 31, -1;
	add.s32 	%r998, %r997, %r996;
	shfl.sync.down.b32	%r999|%p76, %r998, 2, 31, -1;
	add.s32 	%r1000, %r999, %r998;
	shfl.sync.down.b32	%r1001|%p77, %r1000, 1, 31, -1;
	add.s32 	%r570, %r1001, %r1000;
	setp.ne.s32 	%p78, %r569, 0;
	@%p78 bra 	$L__BB0_128;
	shr.u32 	%r1002, %r2, 3;
	mov.u32 	%r1003, _ZZ8SumBlockiE12reduceBuffer;
	add.s32 	%r1004, %r1003, %r1002;
	st.shared.u32 	[%r1004], %r570;
$L__BB0_128:
	bar.sync 	0;
	shr.u32 	%r1006, %r1, 5;
	setp.ge.u32 	%p79, %r2, %r1006;
	mov.b32 	%r1320, 0;
	@%p79 bra 	$L__BB0_130;
	shl.b32 	%r1007, %r569, 2;
	mov.u32 	%r1008, _ZZ8SumBlockiE12reduceBuffer;
	add.s32 	%r1009, %r1008, %r1007;
	ld.shared.u32 	%r1320, [%r1009];
$L__BB0_130:
	setp.gt.u32 	%p80, %r2, 31;
	@%p80 bra 	$L__BB0_133;
	shfl.sync.down.b32	%r1010|%p81, %r1320, 16, 31, -1;
	add.s32 	%r1011, %r1010, %r1320;
	shfl.sync.down.b32	%r1012|%p82, %r1011, 8, 31, -1;
	add.s32 	%r1013, %r1012, %r1011;
	shfl.sync.down.b32	%r1014|%p83, %r1013, 4, 31, -1;
	add.s32 	%r1015, %r1014, %r1013;
	shfl.sync.down.b32	%r1016|%p84, %r1015, 2, 31, -1;
	add.s32 	%r1017, %r1016, %r1015;
	shfl.sync.down.b32	%r1018|%p85, %r1017, 1, 31, -1;
	add.s32 	%r573, %r1018, %r1017;
	setp.ne.s32 	%p86, %r2, 0;
	@%p86 bra 	$L__BB0_133;
	cvt.s64.s32 	%rd22, %r573;
	atom.global.add.u64 	%rd23, [totalHits], %rd22;
$L__BB0_133:
	ret;

}


// ===== COMPILED SASS (sm_100) =====

	.target	sm_100

	.elftype	@"ET_EXEC"


//--------------------- .note.nv.tkinfo           --------------------------
	.section	.note.nv.tkinfo,"",@"SHT_NOTE"
	.sectionflags	@"SHF_NOTE_NV_TKINFO"
	.tkinfo
        /*0018*/ 	.word	0x00000002
        /*0030*/ 	.string	""
        /*0030*/ 	.string	"ptxas"
        /*0030*/ 	.string	"Cuda compilation tools, release 13.0, V13.0.88"
        /*0030*/ 	.string	"Build cuda_13.0.r13.0/compiler.36424714_0"
        /*0030*/ 	.string	"-arch sm_100 -m 64 "



//--------------------- .note.nv.cuinfo           --------------------------
	.section	.note.nv.cuinfo,"",@"SHT_NOTE"
	.sectionflags	@"SHF_NOTE_NV_CUINFO"
        /*0018*/ 	.short	0x0002
        /*001a*/ 	.short	0x0064
        /*001c*/ 	.short	0x0082
	.zero		2


//--------------------- .nv.info                  --------------------------
	.section	.nv.info,"",@"SHT_CUDA_INFO"
	.align	4


	//----- nvinfo : EIATTR_REGCOUNT
	.align		4
        /*0000*/ 	.byte	0x04, 0x2f
        /*0002*/ 	.short	(.L_15 - .L_14)
	.align		4
.L_14:
        /*0004*/ 	.word	index@(_Z15KernelCountHitsv)
        /*0008*/ 	.word	0x00000020


	//----- nvinfo : EIATTR_FRAME_SIZE
	.align		4
.L_15:
        /*000c*/ 	.byte	0x04, 0x11
        /*000e*/ 	.short	(.L_17 - .L_16)
	.align		4
.L_16:
        /*0010*/ 	.word	index@(_Z15KernelCountHitsv)
        /*0014*/ 	.word	0x00000030


	//----- nvinfo : EIATTR_MIN_STACK_SIZE
	.align		4
.L_17:
        /*0018*/ 	.byte	0x04, 0x12
        /*001a*/ 	.short	(.L_19 - .L_18)
	.align		4
.L_18:
        /*001c*/ 	.word	index@(_Z15KernelCountHitsv)
        /*0020*/ 	.word	0x00000030
.L_19:


//--------------------- .nv.compat                --------------------------
	.section	.nv.compat,"",@"SHT_CUDA_COMPAT_INFO"
	.align	4
        /*0000*/ 	.byte	0x02, 0x09, 0x00, 0x00, 0x02, 0x02, 0x01, 0x00, 0x02, 0x05, 0x05, 0x00, 0x03, 0x07, 0x01, 0x01
        /*0010*/ 	.byte	0x02, 0x03, 0x00, 0x00, 0x02, 0x06, 0x01, 0x00, 0x04, 0x0b, 0x08, 0x00, 0x09, 0x00, 0x00, 0x00
        /*0020*/ 	.byte	0x00, 0x00, 0x00, 0x00


//--------------------- .nv.info._Z15KernelCountHitsv --------------------------
	.section	.nv.info._Z15KernelCountHitsv,"",@"SHT_CUDA_INFO"
	.sectionflags	@""
	.align	4


	//----- nvinfo : EIATTR_CUDA_API_VERSION
	.align		4
        /*0000*/ 	.byte	0x04, 0x37
        /*0002*/ 	.short	(.L_21 - .L_20)
.L_20:
        /*0004*/ 	.word	0x00000082


	//----- nvinfo : EIATTR_SPARSE_MMA_MASK
	.align		4
.L_21:
        /*0008*/ 	.byte	0x03, 0x50
        /*000a*/ 	.short	0x0000


	//----- nvinfo : EIATTR_MAXREG_COUNT
	.align		4
        /*000c*/ 	.byte	0x03, 0x1b
        /*000e*/ 	.short	0x00ff


	//----- nvinfo : EIATTR_NUM_BARRIERS
	.align		4
        /*0010*/ 	.byte	0x02, 0x4c
        /*0012*/ 	.byte	0x01
	.zero		1


	//----- nvinfo : EIATTR_MERCURY_ISA_VERSION
	.align		4
        /*0014*/ 	.byte	0x03, 0x5f
        /*0016*/ 	.short	0x0101


	//----- nvinfo : EIATTR_COOP_GROUP_MASK_REGIDS
	.align		4
        /*0018*/ 	.byte	0x04, 0x29
        /*001a*/ 	.short	(.L_23 - .L_22)


	//   ....[0]....
.L_22:
        /*001c*/ 	.word	0xffffffff


	//   ....[1]....
        /*0020*/ 	.word	0xffffffff


	//   ....[2]....
        /*0024*/ 	.word	0xffffffff


	//   ....[3]....
        /*0028*/ 	.word	0xffffffff


	//   ....[4]....
        /*002c*/ 	.word	0xffffffff


	//   ....[5]....
        /*0030*/ 	.word	0xffffffff


	//   ....[6]....
        /*0034*/ 	.word	0xffffffff


	//   ....[7]....
        /*0038*/ 	.word	0xffffffff


	//   ....[8]....
        /*003c*/ 	.word	0xffffffff


	//   ....[9]....
        /*0040*/ 	.word	0xffffffff


	//----- nvinfo : EIATTR_COOP_GROUP_INSTR_OFFSETS
	.align		4
.L_23:
        /*0044*/ 	.byte	0x04, 0x28
        /*0046*/ 	.short	(.L_25 - .L_24)


	//   ....[0]....
.L_24:
        /*0048*/ 	.word	0x00002ea0


	//   ....[1]....
        /*004c*/ 	.word	0x00002ee0


	//   ....[2]....
        /*0050*/ 	.word	0x00002f20


	//   ....[3]....
        /*0054*/ 	.word	0x00002f60


	//   ....[4]....
        /*0058*/ 	.word	0x00002fb0


	//   ....[5]....
        /*005c*/ 	.word	0x00003060


	//   ....[6]....
        /*0060*/ 	.word	0x00003090


	//   ....[7]....
        /*0064*/ 	.word	0x000030b0


	//   ....[8]....
        /*0068*/ 	.word	0x000030d0


	//   ....[9]....
        /*006c*/ 	.word	0x000030f0


	//----- nvinfo : EIATTR_VRC_CTA_INIT_COUNT
	.align		4
.L_25:
        /*0070*/ 	.byte	0x02, 0x4a
	.zero		1
	.zero		1


	//----- nvinfo : EIATTR_EXIT_INSTR_OFFSETS
	.align		4
        /*0074*/ 	.byte	0x04, 0x1c
        /*0076*/ 	.short	(.L_27 - .L_26)


	//   ....[0]....
.L_26:
        /*0078*/ 	.word	0x00000070


	//   ....[1]....
        /*007c*/ 	.word	0x00003050


	//   ....[2]....
        /*0080*/ 	.word	0x00003100


	//   ....[3]....
        /*0084*/ 	.word	0x00003150


	//----- nvinfo : EIATTR_CRS_STACK_SIZE
	.align		4
.L_27:
        /*0088*/ 	.byte	0x04, 0x1e
        /*008a*/ 	.short	(.L_29 - .L_28)
.L_28:
        /*008c*/ 	.word	0x00000000


	//----- nvinfo : EIATTR_SW_WAR
	.align		4
.L_29:
        /*0090*/ 	.byte	0x04, 0x36
        /*0092*/ 	.short	(.L_31 - .L_30)
.L_30:
        /*0094*/ 	.word	0x00000008
.L_31:


//--------------------- .nv.callgraph             --------------------------
	.section	.nv.callgraph,"",@"SHT_CUDA_CALLGRAPH"
	.align	4
	.sectionentsize	8
	.align		4
        /*0000*/ 	.word	0x00000000
	.align		4
        /*0004*/ 	.word	0xffffffff
	.align		4
        /*0008*/ 	.word	0x00000000
	.align		4
        /*000c*/ 	.word	0xfffffffe
	.align		4
        /*0010*/ 	.word	0x00000000
	.align		4
        /*0014*/ 	.word	0xfffffffd
	.align		4
        /*0018*/ 	.word	0x00000000
	.align		4
        /*001c*/ 	.word	0xfffffffc


//--------------------- .nv.constant4             --------------------------
	.section	.nv.constant4,"a",@progbits
	.align	8
	.align		8
.nv.constant4:
        /*0000*/ 	.dword	precalc_xorwow_matrix
	.align		8
        /*0008*/ 	.dword	precalc_xorwow_offset_matrix
	.align		8
        /*0010*/ 	.dword	mrg32k3aM1
	.align		8
        /*0018*/ 	.dword	mrg32k3aM2
	.align		8
        /*0020*/ 	.dword	mrg32k3aM1SubSeq
	.align		8
        /*0028*/ 	.dword	mrg32k3aM2SubSeq
	.align		8
        /*0030*/ 	.dword	mrg32k3aM1Seq
	.align		8
        /*0038*/ 	.dword	mrg32k3aM2Seq
	.align		8
        /*0040*/ 	.dword	ABC
	.align		8
        /*0048*/ 	.dword	ABD
	.align		8
        /*0050*/ 	.dword	BCD
	.align		8
        /*0058*/ 	.dword	CAD
	.align		8
        /*0060*/ 	.dword	totalHits


//--------------------- .nv.constant3             --------------------------
	.section	.nv.constant3,"a",@progbits
	.align	8
.nv.constant3:
	.type		__cr_lgamma_table,@object
	.size		__cr_lgamma_table,(.L_8 - __cr_lgamma_table)
__cr_lgamma_table:
        /*0000*/ 	.byte	0x00, 0x00, 0x00, 0x00, 0x00, 0x00, 0x00, 0x00, 0x00, 0x00, 0x00, 0x00, 0x00, 0x00, 0x00, 0x00
        /*0010*/ 	.byte	0xef, 0x39, 0xfa, 0xfe, 0x42, 0x2e, 0xe6, 0x3f, 0x02, 0x20, 0x2a, 0xfa, 0x0b, 0xab, 0xfc, 0x3f
        /*0020*/ 	.byte	0xf9, 0x2c, 0x92, 0x7c, 0xa7, 0x6c, 0x09, 0x40, 0xc9, 0x79, 0x44, 0x3c, 0x64, 0x26, 0x13, 0x40
        /*0030*/ 	.byte	0xca, 0x01, 0xcf, 0x3a, 0x27, 0x51, 0x1a, 0x40, 0x30, 0xcc, 0x2d, 0xf3, 0xe1, 0x0c, 0x21, 0x40
        /*0040*/ 	.byte	0x0d, 0xb7, 0xfc, 0x82, 0x8e, 0x35, 0x25, 0x40
.L_8:


//--------------------- .text._Z15KernelCountHitsv --------------------------
	.section	.text._Z15KernelCountHitsv,"ax",@progbits
	.align	128
        .global         _Z15KernelCountHitsv
        .type           _Z15KernelCountHitsv,@function
        .size           _Z15KernelCountHitsv,(.L_x_17 - _Z15KernelCountHitsv)
        .other          _Z15KernelCountHitsv,@"STO_CUDA_ENTRY STV_DEFAULT"
_Z15KernelCountHitsv:
.text._Z15KernelCountHitsv:
[----:B------:R-:W0:Y:S01]  /*0000*/  LDC R1, c[0x0][0x37c] ;  /* 0x0000df00ff017b82 */ /* 0x000e220000000800 */
[----:B------:R-:W1:Y:S07]  /*0010*/  S2R R3, SR_TID.X ;  /* 0x0000000000037919 */ /* 0x000e6e0000002100 */
[----:B------:R-:W1:Y:S01]  /*0020*/  S2UR UR4, SR_CTAID.X ;  /* 0x00000000000479c3 */ /* 0x000e620000002500 */
[----:B0-----:R-:W-:-:S07]  /*0030*/  VIADD R1, R1, 0xffffffd0 ;  /* 0xffffffd001017836 */ /* 0x001fce0000000000 */
[----:B------:R-:W1:Y:S02]  /*0040*/  LDC R12, c[0x0][0x360] ;  /* 0x0000d800ff0c7b82 */ /* 0x000e640000000800 */
[----:B-1----:R-:W-:-:S05]  /*0050*/  IMAD R14, R12, UR4, R3 ;  /* 0x000000040c0e7c24 */ /* 0x002fca000f8e0203 */
[----:B------:R-:W-:-:S13]  /*0060*/  ISETP.GT.U32.AND P0, PT, R14, 0x1869f, PT ;  /* 0x0001869f0e00780c */ /* 0x000fda0003f04070 */
[----:B------:R-:W-:Y:S05]  /*0070*/  @P0 EXIT ;  /* 0x000000000000094d */ /* 0x000fea0003800000 */
[----:B------:R-:W-:Y:S01]  /*0080*/  IMAD.MOV.U32 R6, RZ, RZ, 0x3198c20f ;  /* 0x3198c20fff067424 */ /* 0x000fe200078e00ff */
[----:B------:R-:W-:Y:S01]  /*0090*/  ISETP.NE.AND P0, PT, R14, RZ, PT ;  /* 0x000000ff0e00720c */ /* 0x000fe20003f05270 */
[----:B------:R-:W-:Y:S01]  /*00a0*/  IMAD.MOV.U32 R7, RZ, RZ, 0x5efdb30c ;  /* 0x5efdb30cff077424 */ /* 0x000fe200078e00ff */
[----:B------:R-:W0:Y:S01]  /*00b0*/  LDCU.64 UR6, c[0x0][0x358] ;  /* 0x00006b00ff0677ac */ /* 0x000e220008000a00 */
[----:B------:R-:W-:Y:S01]  /*00c0*/  IMAD.MOV.U32 R8, RZ, RZ, 0x423bb012 ;  /* 0x423bb012ff087424 */ /* 0x000fe200078e00ff */
[----:B------:R-:W-:Y:S01]  /*00d0*/  BSSY.RECONVERGENT B0, `(.L_x_0) ;  /* 0x0000262000007945 */ /* 0x000fe20003800200 */
[----:B------:R-:W-:Y:S01]  /*00e0*/  IMAD.MOV.U32 R9, RZ, RZ, -0x75bd8fc ;  /* 0xf8a42704ff097424 */ /* 0x000fe200078e00ff */
[----:B------:R1:W-:Y:S01]  /*00f0*/  STL.64 [R1], R6 ;  /* 0x0000000601007387 */ /* 0x0003e20000100a00 */
[----:B------:R-:W-:Y:S02]  /*0100*/  IMAD.MOV.U32 R10, RZ, RZ, -0x23270784 ;  /* 0xdcd8f87cff0a7424 */ /* 0x000fe400078e00ff */
[----:B------:R-:W-:Y:S01]  /*0110*/  IMAD.MOV.U32 R11, RZ, RZ, 0x57fa2510 ;  /* 0x57fa2510ff0b7424 */ /* 0x000fe200078e00ff */
[----:B------:R1:W-:Y:S01]  /*0120*/  STL.64 [R1+0x8], R8 ;  /* 0x0000080801007387 */ /* 0x0003e20000100a00 */
[----:B------:R-:W-:-:S02]  /*0130*/  IMAD.MOV.U32 R0, RZ, RZ, 0x5efdb30c ;  /* 0x5efdb30cff007424 */ /* 0x000fc400078e00ff */
[----:B------:R-:W-:Y:S01]  /*0140*/  IMAD.MOV.U32 R5, RZ, RZ, -0x75bd8fc ;  /* 0xf8a42704ff057424 */ /* 0x000fe200078e00ff */
[----:B------:R1:W-:Y:S01]  /*0150*/  STL.64 [R1+0x10], R10 ;  /* 0x0000100a01007387 */ /* 0x0003e20000100a00 */
[----:B------:R-:W-:Y:S02]  /*0160*/  IMAD.MOV.U32 R4, RZ, RZ, 0x423bb012 ;  /* 0x423bb012ff047424 */ /* 0x000fe400078e00ff */
[----:B------:R-:W-:Y:S02]  /*0170*/  IMAD.MOV.U32 R3, RZ, RZ, 0x57fa2510 ;  /* 0x57fa2510ff037424 */ /* 0x000fe400078e00ff */
[----:B------:R-:W-:Y:S01]  /*0180*/  IMAD.MOV.U32 R2, RZ, RZ, -0x23270784 ;  /* 0xdcd8f87cff027424 */ /* 0x000fe200078e00ff */
[----:B0-----:R-:W-:Y:S06]  /*0190*/  @!P0 BRA `(.L_x_1) ;  /* 0x0000002400548947 */ /* 0x001fec0003800000 */
[----:B-1----:R-:W-:Y:S01]  /*01a0*/  CS2R R10, SRZ ;  /* 0x00000000000a7805 */ /* 0x002fe2000001ff00 */
[----:B------:R-:W-:Y:S02]  /*01b0*/  IMAD.MOV.U32 R0, RZ, RZ, 0x5efdb30c ;  /* 0x5efdb30cff007424 */ /* 0x000fe400078e00ff */
[----:B------:R-:W-:Y:S02]  /*01c0*/  IMAD.MOV.U32 R4, RZ, RZ, 0x423bb012 ;  /* 0x423bb012ff047424 */ /* 0x000fe400078e00ff */
[----:B------:R-:W-:Y:S02]  /*01d0*/  IMAD.MOV.U32 R5, RZ, RZ, -0x75bd8fc ;  /* 0xf8a42704ff057424 */ /* 0x000fe400078e00ff */
[----:B------:R-:W-:Y:S02]  /*01e0*/  IMAD.MOV.U32 R2, RZ, RZ, -0x23270784 ;  /* 0xdcd8f87cff027424 */ /* 0x000fe400078e00ff */
[----:B------:R-:W-:-:S07]  /*01f0*/  IMAD.MOV.U32 R3, RZ, RZ, 0x57fa2510 ;  /* 0x57fa2510ff037424 */ /* 0x000fce00078e00ff */
.L_x_10:
[----:B------:R-:W-:Y:S01]  /*0200*/  LOP3.LUT R6, R14, 0x3, RZ, 0xc0, !PT ;  /* 0x000000030e067812 */ /* 0x000fe200078ec0ff */
[----:B------:R-:W-:Y:S03]  /*0210*/  BSSY.RECONVERGENT B1, `(.L_x_2) ;  /* 0x0000247000017945 */ /* 0x000fe60003800200 */
[----:B------:R-:W-:-:S04]  /*0220*/  ISETP.NE.U32.AND P0, PT, R6, RZ, PT ;  /* 0x000000ff0600720c */ /* 0x000fc80003f05070 */
[----:B------:R-:W-:-:S13]  /*0230*/  ISETP.NE.AND.EX P0, PT, RZ, RZ, PT, P0 ;  /* 0x000000ffff00720c */ /* 0x000fda0003f05300 */
[----:B0-----:R-:W-:Y:S05]  /*0240*/  @!P0 BRA `(.L_x_3) ;  /* 0x00000024000c8947 */ /* 0x001fea0003800000 */
[----:B------:R-:W0:Y:S01]  /*0250*/  LDC.64 R8, c[0x4][RZ] ;  /* 0x01000000ff087b82 */ /* 0x000e220000000a00 */
[----:B------:R-:W-:Y:S01]  /*0260*/  IMAD.MOV.U32 R0, RZ, RZ, RZ ;  /* 0x000000ffff007224 */ /* 0x000fe200078e00ff */
[----:B------:R-:W-:Y:S01]  /*0270*/  CS2R R2, SRZ ;  /* 0x0000000000027805 */ /* 0x000fe2000001ff00 */
[----:B------:R-:W-:Y:S01]  /*0280*/  IMAD.MOV.U32 R16, RZ, RZ, RZ ;  /* 0x000000ffff107224 */ /* 0x000fe200078e00ff */
[----:B------:R-:W-:Y:S01]  /*0290*/  CS2R R4, SRZ ;  /* 0x0000000000047805 */ /* 0x000fe2000001ff00 */
[----:B0-----:R-:W-:-:S07]  /*02a0*/  IMAD.WIDE.U32 R8, R10, 0xc80, R8 ;  /* 0x00000c800a087825 */ /* 0x001fce00078e0008 */
.L_x_5:
[----:B------:R-:W-:-:S06]  /*02b0*/  IMAD R13, R16, 0x4, R1 ;  /* 0x00000004100d7824 */ /* 0x000fcc00078e0201 */
[----:B------:R-:W5:Y:S01]  /*02c0*/  LDL R13, [R13+0x4] ;  /* 0x000004000d0d7983 */ /* 0x000f620000100800 */
[----:B------:R-:W-:-:S05]  /*02d0*/  UMOV UR4, URZ ;  /* 0x000000ff00047c82 */ /* 0x000fca0008000000 */
.L_x_4:
[----:B-----5:R-:W-:Y:S01]  /*02e0*/  SHF.R.U32.HI R21, RZ, UR4, R13 ;  /* 0x00000004ff157c19 */ /* 0x020fe2000801160d */
[----:B------:R-:W-:-:S03]  /*02f0*/  IMAD.SHL.U32 R6, R16, 0x20, RZ ;  /* 0x0000002010067824 */ /* 0x000fc600078e00ff */
[----:B------:R-:W-:Y:S01]  /*0300*/  LOP3.LUT R7, R21, 0x1, RZ, 0xc0, !PT ;  /* 0x0000000115077812 */ /* 0x000fe200078ec0ff */
[----:B------:R-:W-:-:S03]  /*0310*/  VIADD R6, R6, UR4 ;  /* 0x0000000406067c36 */ /* 0x000fc60008000000 */
[----:B------:R-:W-:Y:S01]  /*0320*/  ISETP.NE.U32.AND P0, PT, R7, 0x1, PT ;  /* 0x000000010700780c */ /* 0x000fe20003f05070 */
[----:B------:R-:W-:-:S03]  /*0330*/  IMAD R7, R6, 0x5, RZ ;  /* 0x0000000506077824 */ /* 0x000fc600078e02ff */
[----:B------:R-:W-:Y:S01]  /*0340*/  R2P PR, R21, 0x7e ;  /* 0x0000007e15007804 */ /* 0x000fe20000000000 */
[----:B------:R-:W-:-:S08]  /*0350*/  IMAD.WIDE.U32 R6, R7, 0x4, R8 ;  /* 0x0000000407067825 */ /* 0x000fd000078e0008 */
[----:B------:R-:W2:Y:S04]  /*0360*/  @!P0 LDG.E R15, desc[UR6][R6.64] ;  /* 0x00000006060f8981 */ /* 0x000ea8000c1e1900 */
[----:B------:R-:W3:Y:S04]  /*0370*/  @P1 LDG.E R17, desc[UR6][R6.64+0x14] ;  /* 0x0000140606111981 */ /* 0x000ee8000c1e1900 */
[----:B------:R-:W4:Y:S04]  /*0380*/  @P2 LDG.E R19, desc[UR6][R6.64+0x28] ;  /* 0x0000280606132981 */ /* 0x000f28000c1e1900 */
[----:B------:R-:W4:Y:S04]  /*0390*/  @P3 LDG.E R23, desc[UR6][R6.64+0x3c] ;  /* 0x00003c0606173981 */ /* 0x000f28000c1e1900 */
[----:B------:R-:W4:Y:S04]  /*03a0*/  @!P0 LDG.E R18, desc[UR6][R6.64+0x8] ;  /* 0x0000080606128981 */ /* 0x000f28000c1e1900 */
[----:B------:R-:W4:Y:S04]  /*03b0*/  @P4 LDG.E R25, desc[UR6][R6.64+0x50] ;  /* 0x0000500606194981 */ /* 0x000f28000c1e1900 */
[----:B------:R-:W4:Y:S04]  /*03c0*/  @!P0 LDG.E R20, desc[UR6][R6.64+0x10] ;  /* 0x0000100606148981 */ /* 0x000f28000c1e1900 */
[----:B------:R-:W4:Y:S04]  /*03d0*/  @P1 LDG.E R22, desc[UR6][R6.64+0x1c] ;  /* 0x00001c0606161981 */ /* 0x000f28000c1e1900 */
[----:B------:R-:W4:Y:S04]  /*03e0*/  @P1 LDG.E R24, desc[UR6][R6.64+0x24] ;  /* 0x0000240606181981 */ /* 0x000f28000c1e1900 */
[----:B------:R-:W4:Y:S01]  /*03f0*/  @P6 LDG.E R27, desc[UR6][R6.64+0x78] ;  /* 0x00007806061b6981 */ /* 0x000f22000c1e1900 */
[----:B--2---:R-:W-:-:S03]  /*0400*/  @!P0 LOP3.LUT R0, R0, R15, RZ, 0x3c, !PT ;  /* 0x0000000f00008212 */ /* 0x004fc600078e3cff */
[----:B------:R-:W2:Y:S01]  /*0410*/  @!P0 LDG.E R15, desc[UR6][R6.64+0x4] ;  /* 0x00000406060f8981 */ /* 0x000ea2000c1e1900 */
[----:B---3--:R-:W-:-:S03]  /*0420*/  @P1 LOP3.LUT R0, R0, R17, RZ, 0x3c, !PT ;  /* 0x0000001100001212 */ /* 0x008fc600078e3cff */
[----:B------:R-:W3:Y:S01]  /*0430*/  @!P0 LDG.E R17, desc[UR6][R6.64+0xc] ;  /* 0x00000c0606118981 */ /* 0x000ee2000c1e1900 */
[----:B----4-:R-:W-:-:S03]  /*0440*/  @P2 LOP3.LUT R0, R0, R19, RZ, 0x3c, !PT ;  /* 0x0000001300002212 */ /* 0x010fc600078e3cff */
[----:B------:R-:W4:Y:S01]  /*0450*/  @P1 LDG.E R19, desc[UR6][R6.64+0x18] ;  /* 0x0000180606131981 */ /* 0x000f22000c1e1900 */
[----:B------:R-:W-:-:S03]  /*0460*/  @P3 LOP3.LUT R0, R0, R23, RZ, 0x3c, !PT ;  /* 0x0000001700003212 */ /* 0x000fc600078e3cff */
[----:B------:R-:W4:Y:S01]  /*0470*/  @P5 LDG.E R23, desc[UR6][R6.64+0x64] ;  /* 0x0000640606175981 */ /* 0x000f22000c1e1900 */
[----:B------:R-:W-:-:S03]  /*0480*/  @!P0 LOP3.LUT R5, R5, R18, RZ, 0x3c, !PT ;  /* 0x0000001205058212 */ /* 0x000fc600078e3cff */
[----:B------:R-:W4:Y:S01]  /*0490*/  @P2 LDG.E R18, desc[UR6][R6.64+0x30] ;  /* 0x0000300606122981 */ /* 0x000f22000c1e1900 */
[----:B------:R-:W-:-:S03]  /*04a0*/  @P4 LOP3.LUT R0, R0, R25, RZ, 0x3c, !PT ;  /* 0x0000001900004212 */ /* 0x000fc600078e3cff */
[----:B------:R-:W4:Y:S01]  /*04b0*/  @P3 LDG.E R25, desc[UR6][R6.64+0x48] ;  /* 0x0000480606193981 */ /* 0x000f22000c1e1900 */
[----:B------:R-:W-:-:S03]  /*04c0*/  @!P0 LOP3.LUT R3, R3, R20, RZ, 0x3c, !PT ;  /* 0x0000001403038212 */ /* 0x000fc600078e3cff */
[----:B------:R-:W4:Y:S01]  /*04d0*/  @P2 LDG.E R20, desc[UR6][R6.64+0x38] ;  /* 0x0000380606142981 */ /* 0x000f22000c1e1900 */
[----:B------:R-:W-:-:S03]  /*04e0*/  @P1 LOP3.LUT R5, R5, R22, RZ, 0x3c, !PT ;  /* 0x0000001605051212 */ /* 0x000fc600078e3cff */
[----:B------:R-:W4:Y:S01]  /*04f0*/  @P3 LDG.E R22, desc[UR6][R6.64+0x44] ;  /* 0x0000440606163981 */ /* 0x000f22000c1e1900 */
[----:B--2---:R-:W-:-:S03]  /*0500*/  @!P0 LOP3.LUT R4, R4, R15, RZ, 0x3c, !PT ;  /* 0x0000000f04048212 */ /* 0x004fc600078e3cff */
[----:B------:R-:W2:Y:S01]  /*0510*/  @P1 LDG.E R15, desc[UR6][R6.64+0x20] ;  /* 0x00002006060f1981 */ /* 0x000ea2000c1e1900 */
[----:B---3--:R-:W-:-:S03]  /*0520*/  @!P0 LOP3.LUT R2, R2, R17, RZ, 0x3c, !PT ;  /* 0x0000001102028212 */ /* 0x008fc600078e3cff */
[----:B------:R-:W3:Y:S01]  /*0530*/  @P2 LDG.E R17, desc[UR6][R6.64+0x2c] ;  /* 0x00002c0606112981 */ /* 0x000ee2000c1e1900 */
[----:B----4-:R-:W-:-:S03]  /*0540*/  @P1 LOP3.LUT R4, R4, R19, RZ, 0x3c, !PT ;  /* 0x0000001304041212 */ /* 0x010fc600078e3cff */
[----:B------:R-:W4:Y:S01]  /*0550*/  @P2 LDG.E R19, desc[UR6][R6.64+0x34] ;  /* 0x0000340606132981 */ /* 0x000f22000c1e1900 */
[----:B------:R-:W-:-:S03]  /*0560*/  @P5 LOP3.LUT R0, R0, R23, RZ, 0x3c, !PT ;  /* 0x0000001700005212 */ /* 0x000fc600078e3cff */
[----:B------:R-:W4:Y:S01]  /*0570*/  @P3 LDG.E R23, desc[UR6][R6.64+0x40] ;  /* 0x0000400606173981 */ /* 0x000f22000c1e1900 */
[----:B------:R-:W-:Y:S02]  /*0580*/  @P1 LOP3.LUT R3, R3, R24, RZ, 0x3c, !PT ;  /* 0x0000001803031212 */ /* 0x000fe400078e3cff */
[----:B------:R-:W-:Y:S01]  /*0590*/  @P2 LOP3.LUT R5, R5, R18, RZ, 0x3c, !PT ;  /* 0x0000001205052212 */ /* 0x000fe200078e3cff */
[----:B------:R-:W4:Y:S04]  /*05a0*/  @P5 LDG.E R24, desc[UR6][R6.64+0x6c] ;  /* 0x00006c0606185981 */ /* 0x000f28000c1e1900 */
[----:B------:R-:W4:Y:S01]  /*05b0*/  @P3 LDG.E R18, desc[UR6][R6.64+0x4c] ;  /* 0x00004c0606123981 */ /* 0x000f22000c1e1900 */
[----:B------:R-:W-:-:S03]  /*05c0*/  @P2 LOP3.LUT R3, R3, R20, RZ, 0x3c, !PT ;  /* 0x0000001403032212 */ /* 0x000fc600078e3cff */
[----:B------:R-:W4:Y:S01]  /*05d0*/  @P4 LDG.E R20, desc[UR6][R6.64+0x58] ;  /* 0x0000580606144981 */ /* 0x000f22000c1e1900 */
[----:B------:R-:W-:-:S03]  /*05e0*/  @P3 LOP3.LUT R5, R5, R22, RZ, 0x3c, !PT ;  /* 0x0000001605053212 */ /* 0x000fc600078e3cff */
[----:B------:R-:W4:Y:S01]  /*05f0*/  @P4 LDG.E R22, desc[UR6][R6.64+0x60] ;  /* 0x0000600606164981 */ /* 0x000f22000c1e1900 */
[----:B--2---:R-:W-:-:S03]  /*0600*/  @P1 LOP3.LUT R2, R2, R15, RZ, 0x3c, !PT ;  /* 0x0000000f02021212 */ /* 0x004fc600078e3cff */
[----:B------:R-:W2:Y:S01]  /*0610*/  @P4 LDG.E R15, desc[UR6][R6.64+0x54] ;  /* 0x00005406060f4981 */ /* 0x000ea2000c1e1900 */
[----:B---3--:R-:W-:-:S03]  /*0620*/  @P2 LOP3.LUT R4, R4, R17, RZ, 0x3c, !PT ;  /* 0x0000001104042212 */ /* 0x008fc600078e3cff */
[----:B------:R-:W3:Y:S01]  /*0630*/  @P4 LDG.E R17, desc[UR6][R6.64+0x5c] ;  /* 0x00005c0606114981 */ /* 0x000ee2000c1e1900 */
[----:B----4-:R-:W-:-:S03]  /*0640*/  @P2 LOP3.LUT R2, R2, R19, RZ, 0x3c, !PT ;  /* 0x0000001302022212 */ /* 0x010fc600078e3cff */
[----:B------:R-:W4:Y:S01]  /*0650*/  @P5 LDG.E R19, desc[UR6][R6.64+0x68] ;  /* 0x0000680606135981 */ /* 0x000f22000c1e1900 */
[----:B------:R-:W-:-:S03]  /*0660*/  @P3 LOP3.LUT R4, R4, R23, RZ, 0x3c, !PT ;  /* 0x0000001704043212 */ /* 0x000fc600078e3cff */
[----:B------:R-:W4:Y:S01]  /*0670*/  @P5 LDG.E R23, desc[UR6][R6.64+0x70] ;  /* 0x0000700606175981 */ /* 0x000f22000c1e1900 */
[----:B------:R-:W-:Y:S02]  /*0680*/  LOP3.LUT P0, RZ, R21, 0x80, RZ, 0xc0, !PT ;  /* 0x0000008015ff7812 */ /* 0x000fe4000780c0ff */
[----:B------:R-:W-:Y:S02]  /*0690*/  @P3 LOP3.LUT R2, R2, R25, RZ, 0x3c, !PT ;  /* 0x0000001902023212 */ /* 0x000fe400078e3cff */
[----:B------:R-:W-:Y:S02]  /*06a0*/  @P3 LOP3.LUT R3, R3, R18, RZ, 0x3c, !PT ;  /* 0x0000001203033212 */ /* 0x000fe400078e3cff */
[----:B------:R-:W4:Y:S01]  /*06b0*/  @P5 LDG.E R18, desc[UR6][R6.64+0x74] ;  /* 0x0000740606125981 */ /* 0x000f22000c1e1900 */
[----:B------:R-:W-:-:S03]  /*06c0*/  @P4 LOP3.LUT R5, R5, R20, RZ, 0x3c, !PT ;  /* 0x0000001405054212 */ /* 0x000fc600078e3cff */
[----:B------:R-:W4:Y:S01]  /*06d0*/  @P6 LDG.E R20, desc[UR6][R6.64+0x80] ;  /* 0x0000800606146981 */ /* 0x000f22000c1e1900 */
[----:B------:R-:W-:-:S03]  /*06e0*/  @P4 LOP3.LUT R3, R3, R22, RZ, 0x3c, !PT ;  /* 0x0000001603034212 */ /* 0x000fc600078e3cff */
[----:B------:R-:W4:Y:S01]  /*06f0*/  @P6 LDG.E R22, desc[UR6][R6.64+0x88] ;  /* 0x0000880606166981 */ /* 0x000f22000c1e1900 */
[----:B------:R-:W-:-:S03]  /*0700*/  @P5 LOP3.LUT R5, R5, R24, RZ, 0x3c, !PT ;  /* 0x0000001805055212 */ /* 0x000fc600078e3cff */
[----:B------:R-:W4:Y:S04]  /*0710*/  @P0 LDG.E R25, desc[UR6][R6.64+0x8c] ;  /* 0x00008c0606190981 */ /* 0x000f28000c1e1900 */
[----:B------:R-:W4:Y:S04]  /*0720*/  @P0 LDG.E R24, desc[UR6][R6.64+0x94] ;  /* 0x0000940606180981 */ /* 0x000f28000c1e1900 */
        /* <DEDUP_REMOVED lines=9> */
[----:B------:R-:W-:Y:S02]  /*07c0*/  @P6 LOP3.LUT R0, R0, R27, RZ, 0x3c, !PT ;  /* 0x0000001b00006212 */ /* 0x000fe400078e3cff */
[----:B------:R-:W-:Y:S02]  /*07d0*/  @P5 LOP3.LUT R3, R3, R18, RZ, 0x3c, !PT ;  /* 0x0000001203035212 */ /* 0x000fe400078e3cff */
[----:B------:R-:W-:Y:S02]  /*07e0*/  @P6 LOP3.LUT R5, R5, R20, RZ, 0x3c, !PT ;  /* 0x0000001405056212 */ /* 0x000fe400078e3cff */
[----:B------:R-:W-:Y:S02]  /*07f0*/  @P6 LOP3.LUT R3, R3, R22, RZ, 0x3c, !PT ;  /* 0x0000001603036212 */ /* 0x000fe400078e3cff */
[----:B------:R-:W-:Y:S02]  /*0800*/  @P0 LOP3.LUT R0, R0, R25, RZ, 0x3c, !PT ;  /* 0x0000001900000212 */ /* 0x000fe400078e3cff */
[----:B------:R-:W-:-:S02]  /*0810*/  @P0 LOP3.LUT R5, R5, R24, RZ, 0x3c, !PT ;  /* 0x0000001805050212 */ /* 0x000fc400078e3cff */
[----:B------:R-:W-:Y:S02]  /*0820*/  @P0 LOP3.LUT R3, R3, R26, RZ, 0x3c, !PT ;  /* 0x0000001a03030212 */ /* 0x000fe400078e3cff */
[----:B--2---:R-:W-:Y:S02]  /*0830*/  @P6 LOP3.LUT R4, R4, R15, RZ, 0x3c, !PT ;  /* 0x0000000f04046212 */ /* 0x004fe400078e3cff */
[----:B---3--:R-:W-:Y:S02]  /*0840*/  @P6 LOP3.LUT R2, R2, R17, RZ, 0x3c, !PT ;  /* 0x0000001102026212 */ /* 0x008fe400078e3cff */
[----:B----4-:R-:W-:Y:S02]  /*0850*/  @P0 LOP3.LUT R4, R4, R19, RZ, 0x3c, !PT ;  /* 0x0000001304040212 */ /* 0x010fe400078e3cff */
[----:B------:R-:W-:Y:S02]  /*0860*/  @P0 LOP3.LUT R2, R2, R23, RZ, 0x3c, !PT ;  /* 0x0000001702020212 */ /* 0x000fe400078e3cff */
[----:B------:R-:W-:-:S13]  /*0870*/  R2P PR, R21.B1, 0x7f ;  /* 0x0000007f15007804 */ /* 0x000fda0000001000 */
[----:B------:R-:W2:Y:S04]  /*0880*/  @P0 LDG.E R20, desc[UR6][R6.64+0xb0] ;  /* 0x0000b00606140981 */ /* 0x000ea8000c1e1900 */
[----:B------:R-:W3:Y:S04]  /*0890*/  @P0 LDG.E R19, desc[UR6][R6.64+0xa0] ;  /* 0x0000a00606130981 */ /* 0x000ee8000c1e1900 */
[----:B------:R-:W4:Y:S04]  /*08a0*/  @P0 LDG.E R23, desc[UR6][R6.64+0xa4] ;  /* 0x0000a40606170981 */ /* 0x000f28000c1e1900 */
        /* <DEDUP_REMOVED lines=18> */
[----:B------:R-:W-:Y:S01]  /*09d0*/  LOP3.LUT P0, RZ, R21, 0x8000, RZ, 0xc0, !PT ;  /* 0x0000800015ff7812 */ /* 0x000fe2000780c0ff */
[----:B------:R-:W4:Y:S04]  /*09e0*/  @P2 LDG.E R25, desc[UR6][R6.64+0xcc] ;  /* 0x0000cc0606192981 */ /* 0x000f28000c1e1900 */
[----:B------:R-:W4:Y:S01]  /*09f0*/  @P1 LDG.E R21, desc[UR6][R6.64+0xb8] ;  /* 0x0000b80606151981 */ /* 0x000f22000c1e1900 */
[----:B------:R-:W-:-:S03]  /*0a00*/  @P1 LOP3.LUT R0, R0, R27, RZ, 0x3c, !PT ;  /* 0x0000001b00001212 */ /* 0x000fc600078e3cff */
[----:B------:R-:W4:Y:S01]  /*0a10*/  @P6 LDG.E R27, desc[UR6][R6.64+0x118] ;  /* 0x00011806061b6981 */ /* 0x000f22000c1e1900 */
[----:B------:R-:W-:-:S03]  /*0a20*/  @P2 LOP3.LUT R0, R0, R29, RZ, 0x3c, !PT ;  /* 0x0000001d00002212 */ /* 0x000fc600078e3cff */
[----:B------:R-:W4:Y:S01]  /*0a30*/  @P0 LDG.E R28, desc[UR6][R6.64+0x13c] ;  /* 0x00013c06061c0981 */ /* 0x000f22000c1e1900 */
[----:B------:R-:W-:-:S03]  /*0a40*/  @P3 LOP3.LUT R0, R0, R17, RZ, 0x3c, !PT ;  /* 0x0000001100003212 */ /* 0x000fc600078e3cff */
[----:B------:R-:W4:Y:S01]  /*0a50*/  @P2 LDG.E R17, desc[UR6][R6.64+0xd4] ;  /* 0x0000d40606112981 */ /* 0x000f22000c1e1900 */
[----:B------:R-:W-:Y:S02]  /*0a60*/  @P4 LOP3.LUT R0, R0, R15, RZ, 0x3c, !PT ;  /* 0x0000000f00004212 */ /* 0x000fe400078e3cff */
[----:B------:R-:W-:Y:S01]  /*0a70*/  @P1 LOP3.LUT R3, R3, R22, RZ, 0x3c, !PT ;  /* 0x0000001603031212 */ /* 0x000fe200078e3cff */
[----:B------:R-:W4:Y:S04]  /*0a80*/  @P5 LDG.E R15, desc[UR6][R6.64+0x108] ;  /* 0x00010806060f5981 */ /* 0x000f28000c1e1900 */
[----:B------:R-:W4:Y:S01]  /*0a90*/  @P3 LDG.E R22, desc[UR6][R6.64+0xe4] ;  /* 0x0000e40606163981 */ /* 0x000f22000c1e1900 */
[----:B--2---:R-:W-:-:S03]  /*0aa0*/  @P1 LOP3.LUT R5, R5, R20, RZ, 0x3c, !PT ;  /* 0x0000001405051212 */ /* 0x004fc600078e3cff */
[----:B------:R-:W2:Y:S01]  /*0ab0*/  @P4 LDG.E R20, desc[UR6][R6.64+0x100] ;  /* 0x0001000606144981 */ /* 0x000ea2000c1e1900 */
[----:B---3--:R-:W-:Y:S02]  /*0ac0*/  @P5 LOP3.LUT R0, R0, R19, RZ, 0x3c, !PT ;  /* 0x0000001300005212 */ /* 0x008fe400078e3cff */
[----:B------:R-:W-:Y:S01]  /*0ad0*/  @P2 LOP3.LUT R5, R5, R24, RZ, 0x3c, !PT ;  /* 0x0000001805052212 */ /* 0x000fe200078e3cff */
[----:B------:R-:W3:Y:S01]  /*0ae0*/  @P3 LDG.E R19, desc[UR6][R6.64+0xe0] ;  /* 0x0000e00606133981 */ /* 0x000ee2000c1e1900 */
[----:B----4-:R-:W-:-:S03]  /*0af0*/  @P1 LOP3.LUT R2, R2, R23, RZ, 0x3c, !PT ;  /* 0x0000001702021212 */ /* 0x010fc600078e3cff */
[----:B------:R-:W4:Y:S04]  /*0b00*/  @P3 LDG.E R24, desc[UR6][R6.64+0xec] ;  /* 0x0000ec0606183981 */ /* 0x000f28000c1e1900 */
[----:B------:R-:W2:Y:S01]  /*0b10*/  @P4 LDG.E R23, desc[UR6][R6.64+0xf4] ;  /* 0x0000f40606174981 */ /* 0x000ea2000c1e1900 */
[----:B------:R-:W-:-:S03]  /*0b20*/  @P1 LOP3.LUT R4, R4, R21, RZ, 0x3c, !PT ;  /* 0x0000001504041212 */ /* 0x000fc600078e3cff */
[----:B------:R-:W2:Y:S01]  /*0b30*/  @P3 LDG.E R21, desc[UR6][R6.64+0xe8] ;  /* 0x0000e80606153981 */ /* 0x000ea2000c1e1900 */
[----:B------:R-:W-:Y:S02]  /*0b40*/  @P2 LOP3.LUT R3, R3, R18, RZ, 0x3c, !PT ;  /* 0x0000001203032212 */ /* 0x000fe400078e3cff */
[----:B------:R-:W-:Y:S01]  /*0b50*/  @P2 LOP3.LUT R4, R4, R25, RZ, 0x3c, !PT ;  /* 0x0000001904042212 */ /* 0x000fe200078e3cff */
[----:B------:R-:W2:Y:S04]  /*0b60*/  @P5 LDG.E R18, desc[UR6][R6.64+0x10c] ;  /* 0x00010c0606125981 */ /* 0x000ea8000c1e1900 */
[----:B------:R-:W2:Y:S01]  /*0b70*/  @P4 LDG.E R25, desc[UR6][R6.64+0xfc] ;  /* 0x0000fc0606194981 */ /* 0x000ea2000c1e1900 */
[----:B------:R-:W-:-:S03]  /*0b80*/  @P2 LOP3.LUT R2, R2, R17, RZ, 0x3c, !PT ;  /* 0x0000001102022212 */ /* 0x000fc600078e3cff */
[----:B------:R-:W2:Y:S01]  /*0b90*/  @P5 LDG.E R17, desc[UR6][R6.64+0x110] ;  /* 0x0001100606115981 */ /* 0x000ea2000c1e1900 */
[----:B------:R-:W-:-:S03]  /*0ba0*/  @P3 LOP3.LUT R5, R5, R22, RZ, 0x3c, !PT ;  /* 0x0000001605053212 */ /* 0x000fc600078e3cff */
[----:B------:R-:W2:Y:S01]  /*0bb0*/  @P5 LDG.E R22, desc[UR6][R6.64+0x114] ;  /* 0x0001140606165981 */ /* 0x000ea2000c1e1900 */
[----:B------:R-:W-:Y:S02]  /*0bc0*/  @P6 LOP3.LUT R0, R0, R27, RZ, 0x3c, !PT ;  /* 0x0000001b00006212 */ /* 0x000fe400078e3cff */
[----:B------:R-:W-:Y:S01]  /*0bd0*/  @P4 LOP3.LUT R5, R5, R26, RZ, 0x3c, !PT ;  /* 0x0000001a05054212 */ /* 0x000fe200078e3cff */
[----:B------:R-:W2:Y:S04]  /*0be0*/  @P0 LDG.E R27, desc[UR6][R6.64+0x12c] ;  /* 0x00012c06061b0981 */ /* 0x000ea8000c1e1900 */
[----:B------:R-:W2:Y:S01]  /*0bf0*/  @P0 LDG.E R26, desc[UR6][R6.64+0x134] ;  /* 0x00013406061a0981 */ /* 0x000ea2000c1e1900 */
[----:B---3--:R-:W-:-:S03]  /*0c00*/  @P3 LOP3.LUT R4, R4, R19, RZ, 0x3c, !PT ;  /* 0x0000001304043212 */ /* 0x008fc600078e3cff */
[----:B------:R-:W3:Y:S01]  /*0c10*/  @P6 LDG.E R19, desc[UR6][R6.64+0x11c] ;  /* 0x00011c0606136981 */ /* 0x000ee2000c1e1900 */
[----:B----4-:R-:W-:-:S03]  /*0c20*/  @P3 LOP3.LUT R3, R3, R24, RZ, 0x3c, !PT ;  /* 0x0000001803033212 */ /* 0x010fc600078e3cff */
[----:B------:R-:W4:Y:S01]  /*0c30*/  @P6 LDG.E R24, desc[UR6][R6.64+0x128] ;  /* 0x0001280606186981 */ /* 0x000f22000c1e1900 */
[----:B--2---:R-:W-:Y:S02]  /*0c40*/  @P4 LOP3.LUT R4, R4, R23, RZ, 0x3c, !PT ;  /* 0x0000001704044212 */ /* 0x004fe400078e3cff */
[----:B------:R-:W-:Y:S01]  /*0c50*/  @P4 LOP3.LUT R3, R3, R20, RZ, 0x3c, !PT ;  /* 0x0000001403034212 */ /* 0x000fe200078e3cff */
[----:B------:R-:W2:Y:S01]  /*0c60*/  @P0 LDG.E R23, desc[UR6][R6.64+0x138] ;  /* 0x0001380606170981 */ /* 0x000ea2000c1e1900 */
[----:B------:R-:W-:-:S03]  /*0c70*/  @P5 LOP3.LUT R4, R4, R15, RZ, 0x3c, !PT ;  /* 0x0000000f04045212 */ /* 0x000fc600078e3cff */
[----:B------:R-:W2:Y:S01]  /*0c80*/  @P6 LDG.E R20, desc[UR6][R6.64+0x120] ;  /* 0x0001200606146981 */ /* 0x000ea2000c1e1900 */
[----:B------:R-:W-:-:S03]  /*0c90*/  @P3 LOP3.LUT R2, R2, R21, RZ, 0x3c, !PT ;  /* 0x0000001502023212 */ /* 0x000fc600078e3cff */
[----:B------:R-:W2:Y:S04]  /*0ca0*/  @P6 LDG.E R21, desc[UR6][R6.64+0x124] ;  /* 0x0001240606156981 */ /* 0x000ea8000c1e1900 */
[----:B------:R-:W2:Y:S01]  /*0cb0*/  @P0 LDG.E R15, desc[UR6][R6.64+0x130] ;  /* 0x00013006060f0981 */ /* 0x000ea2000c1e1900 */
[----:B------:R-:W-:Y:S01]  /*0cc0*/  UIADD3 UR4, UPT, UPT, UR4, 0x10, URZ ;  /* 0x0000001004047890 */ /* 0x000fe2000fffe0ff */
[----:B------:R-:W-:-:S03]  /*0cd0*/  @P4 LOP3.LUT R2, R2, R25, RZ, 0x3c, !PT ;  /* 0x0000001902024212 */ /* 0x000fc600078e3cff */
[----:B------:R-:W-:Y:S01]  /*0ce0*/  UISETP.NE.AND UP0, UPT, UR4, 0x20, UPT ;  /* 0x000000200400788c */ /* 0x000fe2000bf05270 */
[----:B------:R-:W-:Y:S02]  /*0cf0*/  @P5 LOP3.LUT R5, R5, R18, RZ, 0x3c, !PT ;  /* 0x0000001205055212 */ /* 0x000fe400078e3cff */
[----:B------:R-:W-:Y:S02]  /*0d00*/  @P5 LOP3.LUT R2, R2, R17, RZ, 0x3c, !PT ;  /* 0x0000001102025212 */ /* 0x000fe400078e3cff */
[----:B------:R-:W-:Y:S02]  /*0d10*/  @P5 LOP3.LUT R3, R3, R22, RZ, 0x3c, !PT ;  /* 0x0000001603035212 */ /* 0x000fe400078e3cff */
[----:B------:R-:W-:Y:S02]  /*0d20*/  @P0 LOP3.LUT R0, R0, R27, RZ, 0x3c, !PT ;  /* 0x0000001b00000212 */ /* 0x000fe400078e3cff */
[----:B---3--:R-:W-:Y:S02]  /*0d30*/  @P6 LOP3.LUT R4, R4, R19, RZ, 0x3c, !PT ;  /* 0x0000001304046212 */ /* 0x008fe400078e3cff */
[----:B----4-:R-:W-:-:S04]  /*0d40*/  @P6 LOP3.LUT R3, R3, R24, RZ, 0x3c, !PT ;  /* 0x0000001803036212 */ /* 0x010fc800078e3cff */
[----:B------:R-:W-:Y:S02]  /*0d50*/  @P0 LOP3.LUT R3, R3, R28, RZ, 0x3c, !PT ;  /* 0x0000001c03030212 */ /* 0x000fe400078e3cff */
[----:B--2---:R-:W-:Y:S02]  /*0d60*/  @P6 LOP3.LUT R5, R5, R20, RZ, 0x3c, !PT ;  /* 0x0000001405056212 */ /* 0x004fe400078e3cff */
[----:B------:R-:W-:Y:S02]  /*0d70*/  @P6 LOP3.LUT R2, R2, R21, RZ, 0x3c, !PT ;  /* 0x0000001502026212 */ /* 0x000fe400078e3cff */
[----:B------:R-:W-:Y:S02]  /*0d80*/  @P0 LOP3.LUT R5, R5, R26, RZ, 0x3c, !PT ;  /* 0x0000001a05050212 */ /* 0x000fe400078e3cff */
[----:B------:R-:W-:Y:S02]  /*0d90*/  @P0 LOP3.LUT R4, R4, R15, RZ, 0x3c, !PT ;  /* 0x0000000f04040212 */ /* 0x000fe400078e3cff */
[----:B------:R-:W-:Y:S01]  /*0da0*/  @P0 LOP3.LUT R2, R2, R23, RZ, 0x3c, !PT ;  /* 0x0000001702020212 */ /* 0x000fe200078e3cff */
[----:B------:R-:W-:Y:S06]  /*0db0*/  BRA.U UP0, `(.L_x_4) ;  /* 0xfffffff500487547 */ /* 0x000fec000b83ffff */
[----:B------:R-:W-:-:S05]  /*0dc0*/  VIADD R16, R16, 0x1 ;  /* 0x0000000110107836 */ /* 0x000fca0000000000 */
[----:B------:R-:W-:-:S13]  /*0dd0*/  ISETP.NE.AND P0, PT, R16, 0x5, PT ;  /* 0x000000051000780c */ /* 0x000fda0003f05270 */
[----:B------:R-:W-:Y:S05]  /*0de0*/  @P0 BRA `(.L_x_5) ;  /* 0xfffffff400300947 */ /* 0x000fea000383ffff */
[----:B------:R-:W-:Y:S01]  /*0df0*/  LOP3.LUT R6, R14, 0x3, RZ, 0xc0, !PT ;  /* 0x000000030e067812 */ /* 0x000fe200078ec0ff */
[----:B------:R0:W-:Y:S03]  /*0e00*/  STL [R1+0x4], R0 ;  /* 0x0000040001007387 */ /* 0x0001e60000100800 */
[----:B------:R-:W-:Y:S01]  /*0e10*/  ISETP.NE.U32.AND P0, PT, R6, 0x1, PT ;  /* 0x000000010600780c */ /* 0x000fe20003f05070 */
[----:B------:R0:W-:Y:S03]  /*0e20*/  STL.64 [R1+0x8], R4 ;  /* 0x0000080401007387 */ /* 0x0001e60000100a00 */
[----:B------:R-:W-:Y:S01]  /*0e30*/  ISETP.NE.AND.EX P0, PT, RZ, RZ, PT, P0 ;  /* 0x000000ffff00720c */ /* 0x000fe20003f05300 */
[----:B------:R0:W-:-:S12]  /*0e40*/  STL.64 [R1+0x10], R2 ;  /* 0x0000100201007387 */ /* 0x0001d80000100a00 */
[----:B0-----:R-:W-:Y:S05]  /*0e50*/  @!P0 BRA `(.L_x_3) ;  /* 0x0000001800088947 */ /* 0x001fea0003800000 */
[----:B------:R-:W-:Y:S01]  /*0e60*/  UMOV UR4, URZ ;  /* 0x000000ff00047c82 */ /* 0x000fe20008000000 */
[----:B------:R-:W-:Y:S01]  /*0e70*/  UMOV UR5, URZ ;  /* 0x000000ff00057c82 */ /* 0x000fe20008000000 */
[----:B------:R-:W-:Y:S02]  /*0e80*/  IMAD.MOV.U32 R0, RZ, RZ, RZ ;  /* 0x000000ffff007224 */ /* 0x000fe400078e00ff */
[----:B------:R-:W-:Y:S02]  /*0e90*/  IMAD.MOV.U32 R16, RZ, RZ, RZ ;  /* 0x000000ffff107224 */ /* 0x000fe400078e00ff */
[----:B------:R-:W-:Y:S02]  /*0ea0*/  IMAD.U32 R3, RZ, RZ, UR4 ;  /* 0x00000004ff037e24 */ /* 0x000fe4000f8e00ff */
[----:B------:R-:W-:Y:S02]  /*0eb0*/  IMAD.U32 R2, RZ, RZ, UR5 ;  /* 0x00000005ff027e24 */ /* 0x000fe4000f8e00ff */
[----:B------:R-:W-:-:S02]  /*0ec0*/  IMAD.U32 R5, RZ, RZ, UR4 ;  /* 0x00000004ff057e24 */ /* 0x000fc4000f8e00ff */
[----:B------:R-:W-:-:S07]  /*0ed0*/  IMAD.U32 R4, RZ, RZ, UR5 ;  /* 0x00000005ff047e24 */ /* 0x000fce000f8e00ff */
.L_x_7:
[----:B------:R-:W-:-:S06]  /*0ee0*/  IMAD R13, R16, 0x4, R1 ;  /* 0x00000004100d7824 */ /* 0x000fcc00078e0201 */
[----:B------:R-:W5:Y:S01]  /*0ef0*/  LDL R13, [R13+0x4] ;  /* 0x000004000d0d7983 */ /* 0x000f620000100800 */
[----:B------:R-:W-:-:S05]  /*0f00*/  UMOV UR4, URZ ;  /* 0x000000ff00047c82 */ /* 0x000fca0008000000 */
.L_x_6:
        /* <DEDUP_REMOVED lines=183> */
[----:B0-----:R-:W-:Y:S05]  /*1a80*/  @P0 BRA `(.L_x_3) ;  /* 0x0000000800fc0947 */ /* 0x001fea0003800000 */
        /* <DEDUP_REMOVED lines=8> */
.L_x_9:
[----:B------:R-:W-:-:S06]  /*1b10*/  IMAD R13, R16, 0x4, R1 ;  /* 0x00000004100d7824 */ /* 0x000fcc00078e0201 */
[----:B------:R-:W5:Y:S01]  /*1b20*/  LDL R13, [R13+0x4] ;  /* 0x000004000d0d7983 */ /* 0x000f620000100800 */
[----:B------:R-:W-:-:S05]  /*1b30*/  UMOV UR4, URZ ;  /* 0x000000ff00047c82 */ /* 0x000fca0008000000 */
.L_x_8:
        /* <DEDUP_REMOVED lines=177> */
[----:B------:R0:W-:Y:S04]  /*2650*/  STL [R1+0x4], R0 ;  /* 0x0000040001007387 */ /* 0x0001e80000100800 */
[----:B------:R0:W-:Y:S04]  /*2660*/  STL.64 [R1+0x8], R4 ;  /* 0x0000080401007387 */ /* 0x0001e80000100a00 */
[----:B------:R0:W-:Y:S02]  /*2670*/  STL.64 [R1+0x10], R2 ;  /* 0x0000100201007387 */ /* 0x0001e40000100a00 */
.L_x_3:
[----:B------:R-:W-:Y:S05]  /*2680*/  BSYNC.RECONVERGENT B1 ;  /* 0x0000000000017941 */ /* 0x000fea0003800200 */
.L_x_2:
[----:B------:R-:W-:Y:S01]  /*2690*/  ISETP.GT.U32.AND P0, PT, R14, 0x3, PT ;  /* 0x000000030e00780c */ /* 0x000fe20003f04070 */
[----:B------:R-:W-:Y:S01]  /*26a0*/  VIADD R10, R10, 0x1 ;  /* 0x000000010a0a7836 */ /* 0x000fe20000000000 */
[--C-:B------:R-:W-:Y:S02]  /*26b0*/  SHF.R.U64 R14, R14, 0x2, R11.reuse ;  /* 0x000000020e0e7819 */ /* 0x100fe4000000120b */
[----:B------:R-:W-:Y:S02]  /*26c0*/  ISETP.GT.U32.AND.EX P0, PT, R11, RZ, PT, P0 ;  /* 0x000000ff0b00720c */ /* 0x000fe40003f04100 */
[----:B------:R-:W-:-:S11]  /*26d0*/  SHF.R.U32.HI R11, RZ, 0x2, R11 ;  /* 0x00000002ff0b7819 */ /* 0x000fd6000001160b */
[----:B------:R-:W-:Y:S05]  /*26e0*/  @P0 BRA `(.L_x_10) ;  /* 0xffffffd800c40947 */ /* 0x000fea000383ffff */
.L_x_1:
[----:B------:R-:W-:Y:S05]  /*26f0*/  BSYNC.RECONVERGENT B0 ;  /* 0x0000000000007941 */ /* 0x000fea0003800200 */
.L_x_0:
[----:B-1----:R-:W-:Y:S02]  /*2700*/  IMAD.MOV.U32 R7, RZ, RZ, R3 ;  /* 0x000000ffff077224 */ /* 0x002fe400078e0003 */
[----:B------:R-:W-:Y:S02]  /*2710*/  IMAD.MOV.U32 R9, RZ, RZ, R0 ;  /* 0x000000ffff097224 */ /* 0x000fe400078e0000 */
[----:B0-----:R-:W-:Y:S02]  /*2720*/  IMAD.MOV.U32 R3, RZ, RZ, RZ ;  /* 0x000000ffff037224 */ /* 0x001fe400078e00ff */
[----:B------:R-:W-:-:S07]  /*2730*/  IMAD.MOV.U32 R0, RZ, RZ, 0x319e49d4 ;  /* 0x319e49d4ff007424 */ /* 0x000fce00078e00ff */
.L_x_15:
[----:B------:R-:W-:Y:S01]  /*2740*/  SHF.R.U32.HI R6, RZ, 0x2, R9 ;  /* 0x00000002ff067819 */ /* 0x000fe20000011609 */
[----:B------:R-:W-:Y:S01]  /*2750*/  IMAD.MOV.U32 R17, RZ, RZ, 0x402ccccc ;  /* 0x402cccccff117424 */ /* 0x000fe200078e00ff */
[----:B------:R-:W-:Y:S01]  /*2760*/  SHF.R.U32.HI R11, RZ, 0x2, R4 ;  /* 0x00000002ff0b7819 */ /* 0x000fe20000011604 */
[----:B------:R-:W-:Y:S01]  /*2770*/  IMAD.MOV.U32 R18, RZ, RZ, 0x3f666666 ;  /* 0x3f666666ff127424 */ /* 0x000fe200078e00ff */
[----:B------:R-:W-:Y:S01]  /*2780*/  LOP3.LUT R6, R6, R9, RZ, 0x3c, !PT ;  /* 0x0000000906067212 */ /* 0x000fe200078e3cff */
[----:B------:R-:W-:Y:S01]  /*2790*/  IMAD.SHL.U32 R9, R7, 0x10, RZ ;  /* 0x0000001007097824 */ /* 0x000fe200078e00ff */
[----:B------:R-:W-:Y:S01]  /*27a0*/  LOP3.LUT R4, R11, R4, RZ, 0x3c, !PT ;  /* 0x000000040b047212 */ /* 0x000fe200078e3cff */
[----:B------:R-:W-:Y:S01]  /*27b0*/  BSSY.RECONVERGENT B0, `(.L_x_11) ;  /* 0x0000056000007945 */ /* 0x000fe20003800200 */
[----:B------:R-:W-:Y:S01]  /*27c0*/  SHF.R.U32.HI R13, RZ, 0x2, R2 ;  /* 0x00000002ff0d7819 */ /* 0x000fe20000011602 */
[----:B------:R-:W-:-:S03]  /*27d0*/  IMAD.SHL.U32 R8, R6, 0x2, RZ ;  /* 0x0000000206087824 */ /* 0x000fc600078e00ff */
[----:B------:R-:W-:Y:S02]  /*27e0*/  LOP3.LUT R13, R13, R2, RZ, 0x3c, !PT ;  /* 0x000000020d0d7212 */ /* 0x000fe400078e3cff */
[----:B------:R-:W-:Y:S01]  /*27f0*/  LOP3.LUT R8, R6, R8, R9, 0x96, !PT ;  /* 0x0000000806087212 */ /* 0x000fe200078e9609 */
[----:B------:R-:W-:-:S03]  /*2800*/  IMAD.SHL.U32 R6, R4, 0x2, RZ ;  /* 0x0000000204067824 */ /* 0x000fc600078e00ff */
[----:B------:R-:W-:Y:S02]  /*2810*/  LOP3.LUT R11, R8, R7, RZ, 0x3c, !PT ;  /* 0x00000007080b7212 */ /* 0x000fe400078e3cff */
[----:B------:R-:W-:Y:S02]  /*2820*/  SHF.R.U32.HI R8, RZ, 0x2, R5 ;  /* 0x00000002ff087819 */ /* 0x000fe40000011605 */
[----:B------:R-:W-:Y:S01]  /*2830*/  SHF.R.U32.HI R10, RZ, 0x2, R11 ;  /* 0x00000002ff0a7819 */ /* 0x000fe2000001160b */
[----:B------:R-:W-:Y:S01]  /*2840*/  IMAD.SHL.U32 R9, R11, 0x10, RZ ;  /* 0x000000100b097824 */ /* 0x000fe200078e00ff */
[----:B------:R-:W-:Y:S02]  /*2850*/  LOP3.LUT R8, R8, R5, RZ, 0x3c, !PT ;  /* 0x0000000508087212 */ /* 0x000fe400078e3cff */
[----:B------:R-:W-:Y:S02]  /*2860*/  LOP3.LUT R10, R10, R11, RZ, 0x3c, !PT ;  /* 0x0000000b0a0a7212 */ /* 0x000fe400078e3cff */
[----:B------:R-:W-:Y:S01]  /*2870*/  LOP3.LUT R6, R4, R6, R9, 0x96, !PT ;  /* 0x0000000604067212 */ /* 0x000fe200078e9609 */
[----:B------:R-:W-:-:S03]  /*2880*/  IMAD.SHL.U32 R4, R8, 0x2, RZ ;  /* 0x0000000208047824 */ /* 0x000fc600078e00ff */
[----:B------:R-:W-:Y:S02]  /*2890*/  LOP3.LUT R9, R6, R11, RZ, 0x3c, !PT ;  /* 0x0000000b06097212 */ /* 0x000fe400078e3cff */
[----:B------:R-:W-:-:S03]  /*28a0*/  SHF.R.U32.HI R6, RZ, 0x2, R7 ;  /* 0x00000002ff067819 */ /* 0x000fc60000011607 */
[----:B------:R-:W-:Y:S01]  /*28b0*/  IMAD.SHL.U32 R5, R9, 0x10, RZ ;  /* 0x0000001009057824 */ /* 0x000fe200078e00ff */
[----:B------:R-:W-:Y:S01]  /*28c0*/  LOP3.LUT R7, R6, R7, RZ, 0x3c, !PT ;  /* 0x0000000706077212 */ /* 0x000fe200078e3cff */
[----:B------:R-:W-:Y:S02]  /*28d0*/  IMAD.IADD R6, R11, 0x1, R0 ;  /* 0x000000010b067824 */ /* 0x000fe400078e0200 */
[----:B------:R-:W-:Y:S01]  /*28e0*/  IMAD.SHL.U32 R11, R10, 0x2, RZ ;  /* 0x000000020a0b7824 */ /* 0x000fe200078e00ff */
[----:B------:R-:W-:Y:S01]  /*28f0*/  LOP3.LUT R4, R8, R4, R5, 0x96, !PT ;  /* 0x0000000408047212 */ /* 0x000fe200078e9605 */
[----:B------:R-:W-:Y:S01]  /*2900*/  IMAD.SHL.U32 R5, R13, 0x2, RZ ;  /* 0x000000020d057824 */ /* 0x000fe200078e00ff */
[----:B------:R-:W-:Y:S01]  /*2910*/  I2FP.F32.U32 R6, R6 ;  /* 0x0000000600067245 */ /* 0x000fe20000201000 */
[----:B------:R-:W-:Y:S01]  /*2920*/  IMAD.SHL.U32 R8, R7, 0x2, RZ ;  /* 0x0000000207087824 */ /* 0x000fe200078e00ff */
[----:B------:R-:W-:-:S05]  /*2930*/  LOP3.LUT R4, R4, R9, RZ, 0x3c, !PT ;  /* 0x0000000904047212 */ /* 0x000fca00078e3cff */
[----:B------:R-:W-:-:S05]  /*2940*/  IMAD.SHL.U32 R2, R4, 0x10, RZ ;  /* 0x0000001004027824 */ /* 0x000fca00078e00ff */
[----:B------:R-:W-:Y:S01]  /*2950*/  LOP3.LUT R5, R13, R5, R2, 0x96, !PT ;  /* 0x000000050d057212 */ /* 0x000fe200078e9602 */
[----:B------:R-:W-:-:S03]  /*2960*/  IMAD.MOV.U32 R13, RZ, RZ, 0x2f800000 ;  /* 0x2f800000ff0d7424 */ /* 0x000fc600078e00ff */
[----:B------:R-:W-:Y:S01]  /*2970*/  LOP3.LUT R5, R5, R4, RZ, 0x3c, !PT ;  /* 0x0000000405057212 */ /* 0x000fe200078e3cff */
[----:B------:R-:W-:-:S04]  /*2980*/  FFMA R6, R6, R13, 1.1641532182693481445e-10 ;  /* 0x2f00000006067423 */ /* 0x000fc8000000000d */
[----:B------:R-:W-:-:S05]  /*2990*/  IMAD.SHL.U32 R2, R5, 0x10, RZ ;  /* 0x0000001005027824 */ /* 0x000fca00078e00ff */
[----:B------:R-:W-:Y:S02]  /*29a0*/  LOP3.LUT R2, R7, R8, R2, 0x96, !PT ;  /* 0x0000000807027212 */ /* 0x000fe400078e9602 */
[----:B------:R-:W-:Y:S02]  /*29b0*/  IADD3 R7, PT, PT, R0, 0x10974f, R5 ;  /* 0x0010974f00077810 */ /* 0x000fe40007ffe005 */
[----:B------:R-:W-:Y:S02]  /*29c0*/  LOP3.LUT R2, R2, R5, RZ, 0x3c, !PT ;  /* 0x0000000502027212 */ /* 0x000fe400078e3cff */
[----:B------:R-:W-:-:S03]  /*29d0*/  I2FP.F32.U32 R8, R7 ;  /* 0x0000000700087245 */ /* 0x000fc60000201000 */
[----:B------:R-:W-:-:S05]  /*29e0*/  IMAD.SHL.U32 R7, R2, 0x10, RZ ;  /* 0x0000001002077824 */ /* 0x000fca00078e00ff */
[----:B------:R-:W-:Y:S01]  /*29f0*/  LOP3.LUT R15, R10, R11, R7, 0x96, !PT ;  /* 0x0000000b0a0f7212 */ /* 0x000fe200078e9607 */
[----:B------:R-:W-:Y:S01]  /*2a00*/  FFMA R10, R8, R13, 1.1641532182693481445e-10 ;  /* 0x2f000000080a7423 */ /* 0x000fe2000000000d */
[----:B------:R-:W-:Y:S01]  /*2a10*/  IADD3 R7, PT, PT, R0, 0x587c5, R9 ;  /* 0x000587c500077810 */ /* 0x000fe20007ffe009 */
[-C--:B------:R-:W-:Y:S01]  /*2a20*/  FFMA R8, R6, R17.reuse, -2.0999999046325683594 ;  /* 0xc006666606087423 */ /* 0x080fe20000000011 */
[----:B------:R-:W-:Y:S01]  /*2a30*/  IADD3 R11, PT, PT, R0, 0x161f14, R2 ;  /* 0x00161f14000b7810 */ /* 0x000fe20007ffe002 */
[----:B------:R-:W-:Y:S01]  /*2a40*/  FFMA R6, R10, R17, -2.0999999046325683594 ;  /* 0xc00666660a067423 */ /* 0x000fe20000000011 */
[----:B------:R-:W-:Y:S01]  /*2a50*/  I2FP.F32.U32 R10, R7 ;  /* 0x00000007000a7245 */ /* 0x000fe20000201000 */
[----:B------:R-:W-:Y:S01]  /*2a60*/  IMAD.MOV.U32 R17, RZ, RZ, 0x40000000 ;  /* 0x40000000ff117424 */ /* 0x000fe200078e00ff */
[----:B------:R-:W-:Y:S02]  /*2a70*/  I2FP.F32.U32 R14, R11 ;  /* 0x0000000b000e7245 */ /* 0x000fe40000201000 */
[----:B------:R-:W-:Y:S01]  /*2a80*/  IADD3 R11, PT, PT, R0, 0xb0f8a, R4 ;  /* 0x000b0f8a000b7810 */ /* 0x000fe20007ffe004 */
[-C--:B------:R-:W-:Y:S01]  /*2a90*/  FFMA R10, R10, R13.reuse, 1.1641532182693481445e-10 ;  /* 0x2f0000000a0a7423 */ /* 0x080fe2000000000d */
[----:B------:R-:W-:Y:S01]  /*2aa0*/  LOP3.LUT R7, R15, R2, RZ, 0x3c, !PT ;  /* 0x000000020f077212 */ /* 0x000fe200078e3cff */
[----:B------:R-:W-:Y:S01]  /*2ab0*/  FFMA R15, R14, R13, 1.1641532182693481445e-10 ;  /* 0x2f0000000e0f7423 */ /* 0x000fe2000000000d */
[----:B------:R-:W-:Y:S01]  /*2ac0*/  I2FP.F32.U32 R14, R11 ;  /* 0x0000000b000e7245 */ /* 0x000fe20000201000 */
[-C--:B------:R-:W-:Y:S01]  /*2ad0*/  FFMA R11, R10, R17.reuse, -1.2999999523162841797 ;  /* 0xbfa666660a0b7423 */ /* 0x080fe20000000011 */
[----:B------:R-:W-:Y:S01]  /*2ae0*/  IADD3 R16, PT, PT, R0, 0x1ba6d9, R7 ;  /* 0x001ba6d900107810 */ /* 0x000fe20007ffe007 */
[----:B------:R-:W-:-:S02]  /*2af0*/  FFMA R10, R15, R17, -1.2999999523162841797 ;  /* 0xbfa666660f0a7423 */ /* 0x000fc40000000011 */
[-C--:B------:R-:W-:Y:S01]  /*2b00*/  FFMA R14, R14, R13.reuse, 1.1641532182693481445e-10 ;  /* 0x2f0000000e0e7423 */ /* 0x080fe2000000000d */
[----:B------:R-:W-:Y:S01]  /*2b10*/  FMUL R15, R11, -0.25900000333786010742 ;  /* 0xbe849ba60b0f7820 */ /* 0x000fe20000400000 */
[----:B------:R-:W-:Y:S01]  /*2b20*/  I2FP.F32.U32 R16, R16 ;  /* 0x0000001000107245 */ /* 0x000fe20000201000 */
[----:B------:R-:W-:Y:S01]  /*2b30*/  FMUL R17, R10, -0.25900000333786010742 ;  /* 0xbe849ba60a117820 */ /* 0x000fe20000400000 */
[-C--:B------:R-:W-:Y:S01]  /*2b40*/  FFMA R14, R14, R18.reuse, -0.5 ;  /* 0xbf0000000e0e7423 */ /* 0x080fe20000000012 */
[----:B------:R-:W-:Y:S02]  /*2b50*/  FFMA R15, R8, -0.74900001287460327148, R15 ;  /* 0xbf3fbe77080f7823 */ /* 0x000fe4000000000f */
[----:B------:R-:W-:Y:S01]  /*2b60*/  FFMA R13, R16, R13, 1.1641532182693481445e-10 ;  /* 0x2f000000100d7423 */ /* 0x000fe2000000000d */
[----:B------:R-:W-:Y:S01]  /*2b70*/  FFMA R16, R6, -0.74900001287460327148, R17 ;  /* 0xbf3fbe7706107823 */ /* 0x000fe20000000011 */
[----:B------:R-:W-:Y:S02]  /*2b80*/  FFMA R15, R14, 5.2499995231628417969, R15 ;  /* 0x40a7ffff0e0f7823 */ /* 0x000fe4000000000f */
[----:B------:R-:W-:-:S02]  /*2b90*/  FFMA R13, R13, R18, -0.5 ;  /* 0xbf0000000d0d7423 */ /* 0x000fc40000000012 */
[----:B------:R-:W-:Y:S02]  /*2ba0*/  FADD R15, R15, 1.1556999683380126953 ;  /* 0x3f93edfa0f0f7421 */ /* 0x000fe40000000000 */
[----:B------:R-:W-:-:S03]  /*2bb0*/  FFMA R16, R13, 5.2499995231628417969, R16 ;  /* 0x40a7ffff0d107823 */ /* 0x000fc60000000010 */
[----:B------:R-:W-:Y:S01]  /*2bc0*/  FSETP.GE.AND P0, PT, R15, RZ, PT ;  /* 0x000000ff0f00720b */ /* 0x000fe20003f06000 */
[----:B------:R-:W-:-:S05]  /*2bd0*/  FADD R16, R16, 1.1556999683380126953 ;  /* 0x3f93edfa10107421 */ /* 0x000fca0000000000 */
[----:B------:R-:W-:Y:S01]  /*2be0*/  FSETP.GE.AND P2, PT, R16, RZ, PT ;  /* 0x000000ff1000720b */ /* 0x000fe20003f46000 */
[----:B------:R-:W-:-:S06]  /*2bf0*/  IMAD.MOV.U32 R16, RZ, RZ, RZ ;  /* 0x000000ffff107224 */ /* 0x000fcc00078e00ff */
[----:B------:R-:W-:Y:S06]  /*2c00*/  @!P0 BRA `(.L_x_12) ;  /* 0x0000000000408947 */ /* 0x000fec0003800000 */
[----:B------:R-:W-:Y:S01]  /*2c10*/  FMUL R15, R11, 1.4279998540878295898 ;  /* 0x3fb6c8b30b0f7820 */ /* 0x000fe20000400000 */
[----:B------:R-:W-:-:S03]  /*2c20*/  FMUL R18, R8, -1.1019999980926513672 ;  /* 0xbf8d0e5608127820 */ /* 0x000fc60000400000 */
[----:B------:R-:W-:Y:S01]  /*2c30*/  FFMA R17, R8, 1.4609999656677246094, R15 ;  /* 0x3fbb020c08117823 */ /* 0x000fe2000000000f */
[----:B------:R-:W-:-:S03]  /*2c40*/  FFMA R15, R11, 0.30099999904632568359, R18 ;  /* 0x3e9a1cac0b0f7823 */ /* 0x000fc60000000012 */
[C---:B------:R-:W-:Y:S01]  /*2c50*/  FFMA R17, R14.reuse, -3.4199995994567871094, R17 ;  /* 0xc05ae1460e117823 */ /* 0x040fe20000000011 */
[----:B------:R-:W-:-:S03]  /*2c60*/  FFMA R15, R14, -0.30000004172325134277, R15 ;  /* 0xbe99999b0e0f7823 */ /* 0x000fc6000000000f */
[----:B------:R-:W-:Y:S01]  /*2c70*/  FADD R17, R17, 0.78689980506896972656 ;  /* 0x3f49724411117421 */ /* 0x000fe20000000000 */
[----:B------:R-:W-:-:S04]  /*2c80*/  FADD R15, R15, 0.42050006985664367676 ;  /* 0x3ed74bc90f0f7421 */ /* 0x000fc80000000000 */
[----:B------:R-:W-:-:S04]  /*2c90*/  FSETP.GE.AND P0, PT, R17, RZ, PT ;  /* 0x000000ff1100720b */ /* 0x000fc80003f06000 */
[----:B------:R-:W-:-:S13]  /*2ca0*/  FSETP.LTU.OR P0, PT, R15, RZ, !P0 ;  /* 0x000000ff0f00720b */ /* 0x000fda0004709400 */
[----:B------:R-:W-:-:S04]  /*2cb0*/  @!P0 FMUL R11, R11, -1.4699997901916503906 ;  /* 0xbfbc28f40b0b8820 */ /* 0x000fc80000400000 */
[----:B------:R-:W-:-:S04]  /*2cc0*/  @!P0 FFMA R11, R8, 0.38999998569488525391, R11 ;  /* 0x3ec7ae14080b8823 */ /* 0x000fc8000000000b */
[----:B------:R-:W-:-:S04]  /*2cd0*/  @!P0 FFMA R11, R14, -1.5299999713897705078, R11 ;  /* 0xbfc3d70a0e0b8823 */ /* 0x000fc8000000000b */
[----:B------:R-:W-:-:S05]  /*2ce0*/  @!P0 FADD R11, R11, 0.64199984073638916016 ;  /* 0x3f245a1a0b0b8421 */ /* 0x000fca0000000000 */
[----:B------:R-:W-:-:S04]  /*2cf0*/  @!P0 FSETP.GE.AND P1, PT, R11, RZ, PT ;  /* 0x000000ff0b00820b */ /* 0x000fc80003f26000 */
[----:B------:R-:W-:-:S09]  /*2d00*/  @!P0 SEL R16, RZ, 0x1, !P1 ;  /* 0x00000001ff108807 */ /* 0x000fd20004800000 */
.L_x_12:
[----:B------:R-:W-:Y:S05]  /*2d10*/  BSYNC.RECONVERGENT B0 ;  /* 0x0000000000007941 */ /* 0x000fea0003800200 */
.L_x_11:
[----:B------:R-:W-:Y:S01]  /*2d20*/  BSSY.RECONVERGENT B0, `(.L_x_13) ;  /* 0x0000013000007945 */ /* 0x000fe20003800200 */
[----:B------:R-:W-:-:S03]  /*2d30*/  IMAD.MOV.U32 R8, RZ, RZ, RZ ;  /* 0x000000ffff087224 */ /* 0x000fc600078e00ff */
[----:B------:R-:W-:Y:S05]  /*2d40*/  @!P2 BRA `(.L_x_14) ;  /* 0x000000000040a947 */ /* 0x000fea0003800000 */
        /* <DEDUP_REMOVED lines=16> */
.L_x_14:
[----:B------:R-:W-:Y:S05]  /*2e50*/  BSYNC.RECONVERGENT B0 ;  /* 0x0000000000007941 */ /* 0x000fea0003800200 */
.L_x_13:
[----:B------:R-:W-:Y:S01]  /*2e60*/  VIADD R0, R0, 0x212e9e ;  /* 0x00212e9e00007836 */ /* 0x000fe20000000000 */
[----:B------:R-:W-:-:S04]  /*2e70*/  IADD3 R3, PT, PT, R8, R16, R3 ;  /* 0x0000001008037210 */ /* 0x000fc80007ffe003 */
[----:B------:R-:W-:-:S13]  /*2e80*/  ISETP.NE.AND P0, PT, R0, 0x726d566c, PT ;  /* 0x726d566c0000780c */ /* 0x000fda0003f05270 */
[----:B------:R-:W-:Y:S05]  /*2e90*/  @P0 BRA `(.L_x_15) ;  /* 0xfffffff800280947 */ /* 0x000fea000383ffff */
[----:B------:R-:W0:Y:S01]  /*2ea0*/  SHFL.DOWN PT, R0, R3, 0x10, 0x1f ;  /* 0x0a001f0003007f89 */ /* 0x000e2200000e0000 */
[----:B------:R-:W-:Y:S01]  /*2eb0*/  SHF.R.U32.HI R12, RZ, 0x5, R12 ;  /* 0x00000005ff0c7819 */ /* 0x000fe2000001160c */
[----:B------:R-:W1:Y:S01]  /*2ec0*/  S2R R9, SR_TID.X ;  /* 0x0000000000097919 */ /* 0x000e620000002100 */
[----:B0-----:R-:W-:-:S05]  /*2ed0*/  IMAD.IADD R2, R3, 0x1, R0 ;  /* 0x0000000103027824 */ /* 0x001fca00078e0200 */
[----:B------:R-:W0:Y:S01]  /*2ee0*/  SHFL.DOWN PT, R5, R2, 0x8, 0x1f ;  /* 0x09001f0002057f89 */ /* 0x000e2200000e0000 */
[----:B-1----:R-:W-:-:S13]  /*2ef0*/  ISETP.GE.U32.AND P1, PT, R9, R12, PT ;  /* 0x0000000c0900720c */ /* 0x002fda0003f26070 */
[----:B------:R-:W1:Y:S01]  /*2f00*/  @!P1 S2R R8, SR_CgaCtaId ;  /* 0x0000000000089919 */ /* 0x000e620000008800 */
[----:B0-----:R-:W-:-:S05]  /*2f10*/  IMAD.IADD R5, R2, 0x1, R5 ;  /* 0x0000000102057824 */ /* 0x001fca00078e0205 */
[----:B------:R-:W0:Y:S02]  /*2f20*/  SHFL.DOWN PT, R0, R5, 0x4, 0x1f ;  /* 0x08801f0005007f89 */ /* 0x000e2400000e0000 */
[----:B0-----:R-:W-:Y:S01]  /*2f30*/  IMAD.IADD R4, R5, 0x1, R0 ;  /* 0x0000000105047824 */ /* 0x001fe200078e0200 */
[----:B------:R-:W-:Y:S02]  /*2f40*/  LOP3.LUT P0, R0, R9, 0x1f, RZ, 0xc0, !PT ;  /* 0x0000001f09007812 */ /* 0x000fe4000780c0ff */
[----:B------:R-:W-:Y:S02]  /*2f50*/  @!P1 MOV R5, 0x400 ;  /* 0x0000040000059802 */ /* 0x000fe40000000f00 */
[----:B------:R-:W0:Y:S02]  /*2f60*/  SHFL.DOWN PT, R7, R4, 0x2, 0x1f ;  /* 0x08401f0004077f89 */ /* 0x000e2400000e0000 */
[----:B-1----:R-:W-:-:S07]  /*2f70*/  @!P1 LEA R5, R8, R5, 0x18 ;  /* 0x0000000508059211 */ /* 0x002fce00078ec0ff */
[----:B------:R-:W1:Y:S01]  /*2f80*/  @!P0 S2R R6, SR_CgaCtaId ;  /* 0x0000000000068919 */ /* 0x000e620000008800 */
[----:B------:R-:W-:Y:S01]  /*2f90*/  @!P0 MOV R3, 0x400 ;  /* 0x0000040000038802 */ /* 0x000fe20000000f00 */
[----:B0-----:R-:W-:-:S05]  /*2fa0*/  IMAD.IADD R7, R4, 0x1, R7 ;  /* 0x0000000104077824 */ /* 0x001fca00078e0207 */
[----:B------:R-:W0:Y:S01]  /*2fb0*/  SHFL.DOWN PT, R2, R7, 0x1, 0x1f ;  /* 0x08201f0007027f89 */ /* 0x000e2200000e0000 */
[----:B-1----:R-:W-:-:S04]  /*2fc0*/  @!P0 LEA R3, R6, R3, 0x18 ;  /* 0x0000000306038211 */ /* 0x002fc800078ec0ff */
[----:B------:R-:W-:Y:S01]  /*2fd0*/  @!P0 LEA.HI R3, R9, R3, RZ, 0x1d ;  /* 0x0000000309038211 */ /* 0x000fe200078fe8ff */
[----:B0-----:R-:W-:Y:S02]  /*2fe0*/  IMAD.IADD R4, R7, 0x1, R2 ;  /* 0x0000000107047824 */ /* 0x001fe400078e0202 */
[----:B------:R-:W-:Y:S02]  /*2ff0*/  @!P1 IMAD R2, R0, 0x4, R5 ;  /* 0x0000000400029824 */ /* 0x000fe400078e0205 */
[----:B------:R-:W-:Y:S01]  /*3000*/  IMAD.MOV.U32 R0, RZ, RZ, RZ ;  /* 0x000000ffff007224 */ /* 0x000fe200078e00ff */
[----:B------:R0:W-:Y:S01]  /*3010*/  @!P0 STS [R3], R4 ;  /* 0x0000000403008388 */ /* 0x0001e20000000800 */
[----:B------:R-:W-:Y:S01]  /*3020*/  BAR.SYNC.DEFER_BLOCKING 0x0 ;  /* 0x0000000000007b1d */ /* 0x000fe20000010000 */
[----:B------:R-:W-:-:S05]  /*3030*/  ISETP.GT.U32.AND P0, PT, R9, 0x1f, PT ;  /* 0x0000001f0900780c */ /* 0x000fca0003f04070 */
[----:B------:R0:W1:Y:S08]  /*3040*/  @!P1 LDS R0, [R2] ;  /* 0x0000000002009984 */ /* 0x0000700000000800 */
[----:B0-----:R-:W-:Y:S05]  /*3050*/  @P0 EXIT ;  /* 0x000000000000094d */ /* 0x001fea0003800000 */
[----:B-1----:R-:W0:Y:S01]  /*3060*/  SHFL.DOWN PT, R3, R0, 0x10, 0x1f ;  /* 0x0a001f0000037f89 */ /* 0x002e2200000e0000 */
[----:B------:R-:W-:Y:S01]  /*3070*/  ISETP.NE.AND P0, PT, R9, RZ, PT ;  /* 0x000000ff0900720c */ /* 0x000fe20003f05270 */
[----:B0-----:R-:W-:-:S05]  /*3080*/  IMAD.IADD R3, R3, 0x1, R0 ;  /* 0x0000000103037824 */ /* 0x001fca00078e0200 */
[----:B------:R-:W0:Y:S02]  /*3090*/  SHFL.DOWN PT, R2, R3, 0x8, 0x1f ;  /* 0x09001f0003027f89 */ /* 0x000e2400000e0000 */
[----:B0-----:R-:W-:-:S05]  /*30a0*/  IMAD.IADD R2, R3, 0x1, R2 ;  /* 0x0000000103027824 */ /* 0x001fca00078e0202 */
[----:B------:R-:W0:Y:S02]  /*30b0*/  SHFL.DOWN PT, R5, R2, 0x4, 0x1f ;  /* 0x08801f0002057f89 */ /* 0x000e2400000e0000 */
[----:B0-----:R-:W-:-:S05]  /*30c0*/  IMAD.IADD R5, R2, 0x1, R5 ;  /* 0x0000000102057824 */ /* 0x001fca00078e0205 */
[----:B------:R-:W0:Y:S02]  /*30d0*/  SHFL.DOWN PT, R4, R5, 0x2, 0x1f ;  /* 0x08401f0005047f89 */ /* 0x000e2400000e0000 */
[----:B0-----:R-:W-:-:S05]  /*30e0*/  IMAD.IADD R6, R5, 0x1, R4 ;  /* 0x0000000105067824 */ /* 0x001fca00078e0204 */
[----:B------:R0:W1:Y:S01]  /*30f0*/  SHFL.DOWN PT, R7, R6, 0x1, 0x1f ;  /* 0x08201f0006077f89 */ /* 0x00006200000e0000 */
[----:B------:R-:W-:Y:S05]  /*3100*/  @P0 EXIT ;  /* 0x000000000000094d */ /* 0x000fea0003800000 */
[----:B------:R-:W2:Y:S01]  /*3110*/  LDC.64 R4, c[0x4][0x60] ;  /* 0x01001800ff047b82 */ /* 0x000ea20000000a00 */
[----:B-1----:R-:W-:-:S05]  /*3120*/  IMAD.IADD R2, R6, 0x1, R7 ;  /* 0x0000000106027824 */ /* 0x002fca00078e0207 */
[----:B------:R-:W-:-:S05]  /*3130*/  SHF.R.S32.HI R3, RZ, 0x1f, R2 ;  /* 0x0000001fff037819 */ /* 0x000fca0000011402 */
[----:B--2---:R-:W-:Y:S01]  /*3140*/  REDG.E.ADD.64.STRONG.GPU desc[UR6][R4.64], R2 ;  /* 0x000000020400798e */ /* 0x004fe2000c12e506 */
[----:B------:R-:W-:Y:S05]  /*3150*/  EXIT ;  /* 0x000000000000794d */ /* 0x000fea0003800000 */
.L_x_16:
[----:B------:R-:W-:-:S00]  /*3160*/  BRA `(.L_x_16) ;  /* 0xfffffffc00fc7947 */ /* 0x000fc0000383ffff */
[----:B------:R-:W-:-:S00]  /*3170*/  NOP ;  /* 0x0000000000007918 */ /* 0x000fc00000000000 */
        /* <DEDUP_REMOVED lines=8> */
.L_x_17:


//--------------------- .nv.global.init           --------------------------
	.section	.nv.global.init,"aw",@progbits
	.align	4
.nv.global.init:
	.type		BCD,@object
	.size		BCD,(ABC - BCD)
BCD:
        /*0000*/ 	.byte	0x0c, 0x02, 0xbb, 0x3f, 0xb3, 0xc8, 0xb6, 0x3f, 0x46, 0xe1, 0x5a, 0xc0, 0x44, 0x72, 0x49, 0x3f
	.type		ABC,@object
	.size		ABC,(CAD - ABC)
ABC:
        /*0010*/ 	.byte	0x77, 0xbe, 0x3f, 0xbf, 0xa6, 0x9b, 0x84, 0xbe, 0xff, 0xff, 0xa7, 0x40, 0xfa, 0xed, 0x93, 0x3f
	.type		CAD,@object
	.size		CAD,(ABD - CAD)
CAD:
        /*0020*/ 	.byte	0x14, 0xae, 0xc7, 0x3e, 0xf4, 0x28, 0xbc, 0xbf, 0x0a, 0xd7, 0xc3, 0xbf, 0x1a, 0x5a, 0x24, 0x3f
	.type		ABD,@object
	.size		ABD,(mrg32k3aM1SubSeq - ABD)
ABD:
        /*0030*/ 	.byte	0x56, 0x0e, 0x8d, 0xbf, 0xac, 0x1c, 0x9a, 0x3e, 0x9b, 0x99, 0x99, 0xbe, 0xc9, 0x4b, 0xd7, 0x3e
	.type		mrg32k3aM1SubSeq,@object
	.size		mrg32k3aM1SubSeq,(mrg32k3aM2SubSeq - mrg32k3aM1SubSeq)
mrg32k3aM1SubSeq:
        /*0040*/ 	.byte	0x0b, 0xcc, 0xee, 0x04, 0x73, 0x29, 0x8b, 0x6f, 0xf6, 0x53, 0x03, 0xf6, 0x23, 0xf6, 0xea, 0xda
        /* <DEDUP_REMOVED lines=125> */
	.type		mrg32k3aM2SubSeq,@object
	.size		mrg32k3aM2SubSeq,(mrg32k3aM1 - mrg32k3aM2SubSeq)
mrg32k3aM2SubSeq:
        /* <DEDUP_REMOVED lines=126> */
	.type		mrg32k3aM1,@object
	.size		mrg32k3aM1,(mrg32k3aM1Seq - mrg32k3aM1)
mrg32k3aM1:
        /* <DEDUP_REMOVED lines=144> */
	.type		mrg32k3aM1Seq,@object
	.size		mrg32k3aM1Seq,(mrg32k3aM2 - mrg32k3aM1Seq)
mrg32k3aM1Seq:
        /* <DEDUP_REMOVED lines=144> */
	.type		mrg32k3aM2,@object
	.size		mrg32k3aM2,(mrg32k3aM2Seq - mrg32k3aM2)
mrg32k3aM2:
        /* <DEDUP_REMOVED lines=144> */
	.type		mrg32k3aM2Seq,@object
	.size		mrg32k3aM2Seq,(precalc_xorwow_matrix - mrg32k3aM2Seq)
mrg32k3aM2Seq:
        /* <DEDUP_REMOVED lines=144> */
	.type		precalc_xorwow_matrix,@object
	.size		precalc_xorwow_matrix,(precalc_xorwow_offset_matrix - precalc_xorwow_matrix)
precalc_xorwow_matrix:
        /* <DEDUP_REMOVED lines=6400> */
	.type		precalc_xorwow_offset_matrix,@object
	.size		precalc_xorwow_offset_matrix,(.L_1 - precalc_xorwow_offset_matrix)
precalc_xorwow_offset_matrix:
        /* <DEDUP_REMOVED lines=6400> */
.L_1:


//--------------------- .nv.shared._Z15KernelCountHitsv --------------------------
	.section	.nv.shared._Z15KernelCountHitsv,"aw",@nobits
	.sectionflags	@""
	.align	4
.nv.shared._Z15KernelCountHitsv:
	.zero		1152


//--------------------- .nv.shared.reserved.0     --------------------------
	.section	.nv.shared.reserved.0,"aw",@nobits
	.weak		__nv_reservedSMEM_offset_0_alias
	.size		__nv_reservedSMEM_offset_0_alias, 0, 64
	.other		__nv_reservedSMEM_offset_0_alias,@"STO_CUDA_RESERVED_SHARED STV_DEFAULT"
__nv_reservedSMEM_offset_0_alias:
	.zero		0
	.zero		64


//--------------------- .nv.global                --------------------------
	.section	.nv.global,"aw",@nobits
	.align	8
.nv.global:
	.type		totalHits,@object
	.size		totalHits,(.L_13 - totalHits)
	.other		totalHits,@"STV_DEFAULT STO_CUDA_MANAGED"
totalHits:
	.zero		8
.L_13:


//--------------------- .nv.constant0._Z15KernelCountHitsv --------------------------
	.section	.nv.constant0._Z15KernelCountHitsv,"a",@progbits
	.sectionflags	@""
	.align	4
.nv.constant0._Z15KernelCountHitsv:
	.zero		896


//--------------------- SYMBOLS --------------------------

	.type		.nv.reservedSmem.offset0,@object
	.size		.nv.reservedSmem.offset0,0x4
	.type		.nv.reservedSmem.cap,@object
	.size		.nv.reservedSmem.cap,0x4
